//
// Generated by NVIDIA NVVM Compiler
//
// Compiler Build ID: CL-36424714
// Cuda compilation tools, release 13.0, V13.0.88
// Based on NVVM 20.0.0
//

.version 9.0
.target sm_100
.address_size 64

	// .globl	fused_nn_conv2d_add_multiply_add_nn_relu_kernel0
// _ZZ48fused_nn_conv2d_add_multiply_add_nn_relu_kernel0E11basicoffset has been demoted
// _ZZ48fused_nn_conv2d_add_multiply_add_nn_relu_kernel0E15pad_temp_shared has been demoted
// _ZZ48fused_nn_conv2d_add_multiply_add_nn_relu_kernel0E18placeholder_shared has been demoted

.visible .entry fused_nn_conv2d_add_multiply_add_nn_relu_kernel0(
	.param .u64 .ptr .align 1 fused_nn_conv2d_add_multiply_add_nn_relu_kernel0_param_0,
	.param .u32 fused_nn_conv2d_add_multiply_add_nn_relu_kernel0_param_1,
	.param .u64 .ptr .align 1 fused_nn_conv2d_add_multiply_add_nn_relu_kernel0_param_2,
	.param .u64 .ptr .align 1 fused_nn_conv2d_add_multiply_add_nn_relu_kernel0_param_3,
	.param .u64 .ptr .align 1 fused_nn_conv2d_add_multiply_add_nn_relu_kernel0_param_4,
	.param .u64 .ptr .align 1 fused_nn_conv2d_add_multiply_add_nn_relu_kernel0_param_5,
	.param .u64 .ptr .align 1 fused_nn_conv2d_add_multiply_add_nn_relu_kernel0_param_6,
	.param .u64 .ptr .align 1 fused_nn_conv2d_add_multiply_add_nn_relu_kernel0_param_7,
	.param .u64 .ptr .align 1 fused_nn_conv2d_add_multiply_add_nn_relu_kernel0_param_8
)
{
	.reg .pred 	%p<40>;
	.reg .b32 	%r<209>;
	.reg .b32 	%f<895>;
	.reg .b64 	%rd<44>;
	// demoted variable
	.shared .align 4 .u32 _ZZ48fused_nn_conv2d_add_multiply_add_nn_relu_kernel0E11basicoffset;
	// demoted variable
	.shared .align 4 .b8 _ZZ48fused_nn_conv2d_add_multiply_add_nn_relu_kernel0E15pad_temp_shared[784];
	// demoted variable
	.shared .align 4 .b8 _ZZ48fused_nn_conv2d_add_multiply_add_nn_relu_kernel0E18placeholder_shared[512];
	ld.param.u64 	%rd3, [fused_nn_conv2d_add_multiply_add_nn_relu_kernel0_param_0];
	ld.param.u32 	%r31, [fused_nn_conv2d_add_multiply_add_nn_relu_kernel0_param_1];
	ld.param.u64 	%rd4, [fused_nn_conv2d_add_multiply_add_nn_relu_kernel0_param_2];
	ld.param.u64 	%rd6, [fused_nn_conv2d_add_multiply_add_nn_relu_kernel0_param_4];
	mov.u32 	%r1, %tid.x;
	mov.u32 	%r32, %tid.y;
	add.s32 	%r33, %r1, %r32;
	mov.u32 	%r2, %tid.z;
	or.b32  	%r34, %r33, %r2;
	setp.ne.s32 	%p5, %r34, 0;
	@%p5 bra 	$L__BB0_4;
	cvta.to.global.u64 	%rd11, %rd4;
	cvta.to.global.u64 	%rd12, %rd3;
	mov.b32 	%r36, -1;
	st.shared.u32 	[_ZZ48fused_nn_conv2d_add_multiply_add_nn_relu_kernel0E11basicoffset], %r36;
	// begin inline asm
	mov.u32 %r35, %smid;
	// end inline asm
	mul.wide.s32 	%rd13, %r35, 4;
	add.s64 	%rd14, %rd11, %rd13;
	atom.global.add.u32 	%r4, [%rd14], 1;
	add.s64 	%rd15, %rd12, %rd13;
	atom.global.add.u32 	%r37, [%rd15], 1;
	shl.b32 	%r38, %r31, 5;
	setp.ge.s32 	%p6, %r35, %r38;
	add.s32 	%r5, %r38, -32;
	setp.lt.s32 	%p7, %r35, %r5;
	or.pred  	%p8, %p6, %p7;
	@%p8 bra 	$L__BB0_33;
	setp.gt.s32 	%p9, %r4, 15;
	@%p9 bra 	$L__BB0_4;
	sub.s32 	%r89, %r35, %r5;
	shl.b32 	%r90, %r89, 4;
	add.s32 	%r91, %r90, %r4;
	st.shared.u32 	[_ZZ48fused_nn_conv2d_add_multiply_add_nn_relu_kernel0E11basicoffset], %r91;
$L__BB0_4:
	bar.sync 	0;
	ld.shared.u32 	%r6, [_ZZ48fused_nn_conv2d_add_multiply_add_nn_relu_kernel0E11basicoffset];
	setp.gt.u32 	%p10, %r6, 511;
	@%p10 bra 	$L__BB0_32;
	cvta.to.global.u64 	%rd1, %rd6;
	mul.lo.s32 	%r93, %r1, 7;
	mad.lo.s32 	%r94, %r2, 49, %r93;
	shl.b32 	%r95, %r94, 2;
	mov.u32 	%r96, _ZZ48fused_nn_conv2d_add_multiply_add_nn_relu_kernel0E15pad_temp_shared;
	add.s32 	%r7, %r96, %r95;
	shr.u32 	%r97, %r1, 2;
	add.s32 	%r98, %r97, %r1;
	shl.b32 	%r99, %r2, 5;
	mul.lo.s32 	%r100, %r1, 5;
	add.s32 	%r101, %r99, %r100;
	shl.b32 	%r102, %r2, 3;
	add.s32 	%r103, %r100, 2;
	shr.u32 	%r104, %r103, 2;
	add.s32 	%r105, %r102, %r104;
	setp.gt.u32 	%p11, %r105, 31;
	setp.gt.u32 	%p12, %r101, 125;
	setp.gt.u32 	%p13, %r1, 5;
	or.pred  	%p14, %p13, %p12;
	add.s32 	%r106, %r100, 3;
	shr.u32 	%r107, %r106, 2;
	add.s32 	%r108, %r102, %r107;
	setp.gt.u32 	%p16, %r108, 31;
	setp.gt.u32 	%p17, %r101, 124;
	or.pred  	%p18, %p13, %p17;
	add.s32 	%r109, %r102, %r98;
	setp.gt.u32 	%p20, %r109, 30;
	setp.gt.u32 	%p21, %r101, 123;
	or.pred  	%p22, %p13, %p21;
	or.pred  	%p1, %p11, %p14;
	or.pred  	%p2, %p16, %p18;
	or.pred  	%p3, %p20, %p22;
	mov.f32 	%f832, 0f00000000;
	mov.b32 	%r200, 0;
	mov.f32 	%f833, %f832;
	mov.f32 	%f834, %f832;
	mov.f32 	%f835, %f832;
	mov.f32 	%f836, %f832;
	mov.f32 	%f837, %f832;
	mov.f32 	%f838, %f832;
	mov.f32 	%f839, %f832;
	mov.f32 	%f840, %f832;
	mov.f32 	%f841, %f832;
	mov.f32 	%f842, %f832;
	mov.f32 	%f843, %f832;
	mov.f32 	%f844, %f832;
	mov.f32 	%f845, %f832;
	mov.f32 	%f846, %f832;
	mov.f32 	%f847, %f832;
	mov.f32 	%f848, %f832;
	mov.f32 	%f849, %f832;
	mov.f32 	%f850, %f832;
	mov.f32 	%f851, %f832;
	mov.f32 	%f852, %f832;
	mov.f32 	%f853, %f832;
	mov.f32 	%f854, %f832;
	mov.f32 	%f855, %f832;
	mov.f32 	%f856, %f832;
	mov.f32 	%f857, %f832;
	mov.f32 	%f858, %f832;
	mov.f32 	%f859, %f832;
	mov.f32 	%f860, %f832;
	mov.f32 	%f861, %f832;
	mov.f32 	%f862, %f832;
	mov.f32 	%f863, %f832;
	mov.f32 	%f864, %f832;
	mov.f32 	%f865, %f832;
	mov.f32 	%f866, %f832;
	mov.f32 	%f867, %f832;
	mov.f32 	%f868, %f832;
	mov.f32 	%f869, %f832;
	mov.f32 	%f870, %f832;
	mov.f32 	%f871, %f832;
	mov.f32 	%f872, %f832;
	mov.f32 	%f873, %f832;
	mov.f32 	%f874, %f832;
	mov.f32 	%f875, %f832;
	mov.f32 	%f876, %f832;
	mov.f32 	%f877, %f832;
	mov.f32 	%f878, %f832;
	mov.f32 	%f879, %f832;
	mov.f32 	%f880, %f832;
	mov.f32 	%f881, %f832;
	mov.f32 	%f882, %f832;
	mov.f32 	%f883, %f832;
	mov.f32 	%f884, %f832;
	mov.f32 	%f885, %f832;
	mov.f32 	%f886, %f832;
	mov.f32 	%f887, %f832;
$L__BB0_6:
	mov.b32 	%r201, 0;
$L__BB0_7:
	mov.u32 	%r113, %tid.x;
	or.b32  	%r115, %r201, %r113;
	setp.ne.s32 	%p24, %r115, 0;
	add.s32 	%r116, %r201, %r113;
	setp.lt.u32 	%p25, %r116, 8;
	and.pred  	%p4, %p24, %p25;
	mul.lo.s32 	%r117, %r201, 3;
	mul.lo.s32 	%r118, %r200, 36;
	and.b32  	%r119, %r6, 15;
	mov.u32 	%r120, %tid.z;
	mul.lo.s32 	%r121, %r120, 36864;
	mad.lo.s32 	%r122, %r119, 147456, %r121;
	mul.lo.s32 	%r123, %r113, 5;
	add.s32 	%r124, %r123, 3;
	shr.u32 	%r125, %r124, 2;
	mad.lo.s32 	%r126, %r125, 4572, %r122;
	mul.lo.s32 	%r127, %r113, 45;
	add.s32 	%r128, %r126, %r127;
	add.s32 	%r129, %r128, %r118;
	add.s32 	%r130, %r129, %r117;
	add.s32 	%r207, %r130, 27;
	add.s32 	%r131, %r123, 2;
	shr.u32 	%r132, %r131, 2;
	mad.lo.s32 	%r133, %r132, 4608, %r122;
	and.b32  	%r134, %r113, 3;
	xor.b32  	%r135, %r134, 2;
	mul.lo.s32 	%r136, %r135, 9;
	or.b32  	%r137, %r133, %r136;
	add.s32 	%r138, %r137, %r118;
	add.s32 	%r206, %r138, %r117;
	add.s32 	%r139, %r123, 1;
	shr.u32 	%r140, %r139, 2;
	mad.lo.s32 	%r141, %r140, 4572, %r122;
	add.s32 	%r142, %r141, %r127;
	add.s32 	%r143, %r142, %r118;
	add.s32 	%r144, %r143, %r117;
	add.s32 	%r205, %r144, 9;
	shr.u32 	%r145, %r6, 4;
	mul.lo.s32 	%r146, %r120, 49;
	mad.lo.s32 	%r147, %r145, 25088, %r146;
	mad.lo.s32 	%r148, %r200, 196, %r147;
	mad.lo.s32 	%r149, %r116, 7, %r148;
	add.s32 	%r204, %r149, -8;
	shr.u32 	%r150, %r113, 2;
	add.s32 	%r151, %r150, %r113;
	mad.lo.s32 	%r152, %r151, 4608, %r122;
	mul.lo.s32 	%r153, %r134, 9;
	or.b32  	%r154, %r152, %r153;
	add.s32 	%r155, %r154, %r118;
	add.s32 	%r203, %r155, %r117;
	mov.b32 	%r208, 2;
	mov.b32 	%r202, -3;
$L__BB0_8:
	ld.param.u64 	%rd39, [fused_nn_conv2d_add_multiply_add_nn_relu_kernel0_param_3];
	mul.wide.s32 	%rd16, %r204, 4;
	cvta.to.global.u64 	%rd17, %rd39;
	add.s64 	%rd18, %rd17, %rd16;
	add.s64 	%rd2, %rd18, 12;
	bar.sync 	0;
	setp.eq.s32 	%p26, %r202, -3;
	not.pred 	%p27, %p4;
	mov.f32 	%f888, 0f00000000;
	or.pred  	%p28, %p27, %p26;
	@%p28 bra 	$L__BB0_10;
	ld.global.nc.f32 	%f888, [%rd2+-12];
$L__BB0_10:
	st.shared.f32 	[%r7], %f888;
	mov.f32 	%f889, 0f00000000;
	@%p27 bra 	$L__BB0_12;
	ld.global.nc.f32 	%f889, [%rd2+-8];
$L__BB0_12:
	st.shared.f32 	[%r7+4], %f889;
	mov.f32 	%f890, 0f00000000;
	@%p27 bra 	$L__BB0_14;
	ld.global.nc.f32 	%f890, [%rd2+-4];
$L__BB0_14:
	st.shared.f32 	[%r7+8], %f890;
	mov.f32 	%f891, 0f00000000;
	@%p27 bra 	$L__BB0_16;
	ld.global.nc.f32 	%f891, [%rd2];
$L__BB0_16:
	st.shared.f32 	[%r7+12], %f891;
	mov.f32 	%f892, 0f00000000;
	@%p27 bra 	$L__BB0_18;
	ld.global.nc.f32 	%f892, [%rd2+4];
$L__BB0_18:
	st.shared.f32 	[%r7+16], %f892;
	mov.f32 	%f893, 0f00000000;
	@%p27 bra 	$L__BB0_20;
	ld.global.nc.f32 	%f893, [%rd2+8];
$L__BB0_20:
	st.shared.f32 	[%r7+20], %f893;
	setp.eq.s32 	%p34, %r202, -1;
	mov.f32 	%f894, 0f00000000;
	or.pred  	%p36, %p27, %p34;
	@%p36 bra 	$L__BB0_22;
	ld.global.nc.f32 	%f894, [%rd2+12];
$L__BB0_22:
	mul.wide.u32 	%rd19, %r203, 4;
	add.s64 	%rd20, %rd1, %rd19;
	st.shared.f32 	[%r7+24], %f894;
	ld.global.nc.f32 	%f247, [%rd20];
	mov.u32 	%r156, %tid.z;
	shl.b32 	%r157, %r156, 5;
	mov.u32 	%r158, %tid.x;
	mad.lo.s32 	%r159, %r158, 5, %r157;
	shl.b32 	%r160, %r159, 2;
	mov.u32 	%r161, _ZZ48fused_nn_conv2d_add_multiply_add_nn_relu_kernel0E18placeholder_shared;
	add.s32 	%r162, %r161, %r160;
	st.shared.f32 	[%r162], %f247;
	mul.wide.u32 	%rd21, %r205, 4;
	add.s64 	%rd22, %rd1, %rd21;
	ld.global.nc.f32 	%f248, [%rd22];
	st.shared.f32 	[%r162+4], %f248;
	@%p1 bra 	$L__BB0_24;
	mul.wide.u32 	%rd23, %r206, 4;
	add.s64 	%rd24, %rd1, %rd23;
	ld.global.nc.f32 	%f249, [%rd24];
	mov.u32 	%r163, %tid.z;
	shl.b32 	%r164, %r163, 5;
	mov.u32 	%r165, %tid.x;
	mad.lo.s32 	%r166, %r165, 5, %r164;
	shl.b32 	%r167, %r166, 2;
	mov.u32 	%r168, _ZZ48fused_nn_conv2d_add_multiply_add_nn_relu_kernel0E18placeholder_shared;
	add.s32 	%r169, %r168, %r167;
	st.shared.f32 	[%r169+8], %f249;
$L__BB0_24:
	@%p2 bra 	$L__BB0_26;
	mul.wide.u32 	%rd25, %r207, 4;
	add.s64 	%rd26, %rd1, %rd25;
	ld.global.nc.f32 	%f250, [%rd26];
	mov.u32 	%r170, %tid.z;
	shl.b32 	%r171, %r170, 5;
	mov.u32 	%r172, %tid.x;
	mad.lo.s32 	%r173, %r172, 5, %r171;
	shl.b32 	%r174, %r173, 2;
	mov.u32 	%r175, _ZZ48fused_nn_conv2d_add_multiply_add_nn_relu_kernel0E18placeholder_shared;
	add.s32 	%r176, %r175, %r174;
	st.shared.f32 	[%r176+12], %f250;
$L__BB0_26:
	@%p3 bra 	$L__BB0_28;
	mul.wide.u32 	%rd27, %r203, 4;
	add.s64 	%rd28, %rd1, %rd27;
	ld.global.nc.f32 	%f251, [%rd28+18432];
	mov.u32 	%r177, %tid.z;
	shl.b32 	%r178, %r177, 5;
	mov.u32 	%r179, %tid.x;
	mad.lo.s32 	%r180, %r179, 5, %r178;
	shl.b32 	%r181, %r180, 2;
	mov.u32 	%r182, _ZZ48fused_nn_conv2d_add_multiply_add_nn_relu_kernel0E18placeholder_shared;
	add.s32 	%r183, %r182, %r181;
	st.shared.f32 	[%r183+16], %f251;
$L__BB0_28:
	bar.sync 	0;
	mov.u32 	%r184, %tid.x;
	shl.b32 	%r185, %r184, 2;
	mov.u32 	%r186, _ZZ48fused_nn_conv2d_add_multiply_add_nn_relu_kernel0E15pad_temp_shared;
	add.s32 	%r187, %r186, %r185;
	ld.shared.f32 	%f252, [%r187];
	mov.u32 	%r188, %tid.z;
	shl.b32 	%r189, %r188, 6;
	mov.u32 	%r190, _ZZ48fused_nn_conv2d_add_multiply_add_nn_relu_kernel0E18placeholder_shared;
	add.s32 	%r191, %r190, %r189;
	ld.shared.f32 	%f253, [%r191];
	fma.rn.f32 	%f254, %f252, %f253, %f832;
	ld.shared.f32 	%f255, [%r191+256];
	fma.rn.f32 	%f256, %f252, %f255, %f860;
	ld.shared.f32 	%f257, [%r187+28];
	fma.rn.f32 	%f258, %f257, %f253, %f836;
	fma.rn.f32 	%f259, %f257, %f255, %f864;
	ld.shared.f32 	%f260, [%r187+56];
	fma.rn.f32 	%f261, %f260, %f253, %f840;
	fma.rn.f32 	%f262, %f260, %f255, %f868;
	ld.shared.f32 	%f263, [%r187+84];
	fma.rn.f32 	%f264, %f263, %f253, %f844;
	fma.rn.f32 	%f265, %f263, %f255, %f872;
	ld.shared.f32 	%f266, [%r187+112];
	fma.rn.f32 	%f267, %f266, %f253, %f848;
	fma.rn.f32 	%f268, %f266, %f255, %f876;
	ld.shared.f32 	%f269, [%r187+140];
	fma.rn.f32 	%f270, %f269, %f253, %f852;
	fma.rn.f32 	%f271, %f269, %f255, %f880;
	ld.shared.f32 	%f272, [%r187+168];
	fma.rn.f32 	%f273, %f272, %f253, %f856;
	fma.rn.f32 	%f274, %f272, %f255, %f884;
	ld.shared.f32 	%f275, [%r191+16];
	fma.rn.f32 	%f276, %f252, %f275, %f833;
	ld.shared.f32 	%f277, [%r191+272];
	fma.rn.f32 	%f278, %f252, %f277, %f861;
	fma.rn.f32 	%f279, %f257, %f275, %f837;
	fma.rn.f32 	%f280, %f257, %f277, %f865;
	fma.rn.f32 	%f281, %f260, %f275, %f841;
	fma.rn.f32 	%f282, %f260, %f277, %f869;
	fma.rn.f32 	%f283, %f263, %f275, %f845;
	fma.rn.f32 	%f284, %f263, %f277, %f873;
	fma.rn.f32 	%f285, %f266, %f275, %f849;
	fma.rn.f32 	%f286, %f266, %f277, %f877;
	fma.rn.f32 	%f287, %f269, %f275, %f853;
	fma.rn.f32 	%f288, %f269, %f277, %f881;
	fma.rn.f32 	%f289, %f272, %f275, %f857;
	fma.rn.f32 	%f290, %f272, %f277, %f885;
	ld.shared.f32 	%f291, [%r191+32];
	fma.rn.f32 	%f292, %f252, %f291, %f834;
	ld.shared.f32 	%f293, [%r191+288];
	fma.rn.f32 	%f294, %f252, %f293, %f862;
	fma.rn.f32 	%f295, %f257, %f291, %f838;
	fma.rn.f32 	%f296, %f257, %f293, %f866;
	fma.rn.f32 	%f297, %f260, %f291, %f842;
	fma.rn.f32 	%f298, %f260, %f293, %f870;
	fma.rn.f32 	%f299, %f263, %f291, %f846;
	fma.rn.f32 	%f300, %f263, %f293, %f874;
	fma.rn.f32 	%f301, %f266, %f291, %f850;
	fma.rn.f32 	%f302, %f266, %f293, %f878;
	fma.rn.f32 	%f303, %f269, %f291, %f854;
	fma.rn.f32 	%f304, %f269, %f293, %f882;
	fma.rn.f32 	%f305, %f272, %f291, %f858;
	fma.rn.f32 	%f306, %f272, %f293, %f886;
	ld.shared.f32 	%f307, [%r191+48];
	fma.rn.f32 	%f308, %f252, %f307, %f835;
	ld.shared.f32 	%f309, [%r191+304];
	fma.rn.f32 	%f310, %f252, %f309, %f863;
	fma.rn.f32 	%f311, %f257, %f307, %f839;
	fma.rn.f32 	%f312, %f257, %f309, %f867;
	fma.rn.f32 	%f313, %f260, %f307, %f843;
	fma.rn.f32 	%f314, %f260, %f309, %f871;
	fma.rn.f32 	%f315, %f263, %f307, %f847;
	fma.rn.f32 	%f316, %f263, %f309, %f875;
	fma.rn.f32 	%f317, %f266, %f307, %f851;
	fma.rn.f32 	%f318, %f266, %f309, %f879;
	fma.rn.f32 	%f319, %f269, %f307, %f855;
	fma.rn.f32 	%f320, %f269, %f309, %f883;
	fma.rn.f32 	%f321, %f272, %f307, %f859;
	fma.rn.f32 	%f322, %f272, %f309, %f887;
	ld.shared.f32 	%f323, [%r187+196];
	ld.shared.f32 	%f324, [%r191+4];
	fma.rn.f32 	%f325, %f323, %f324, %f254;
	ld.shared.f32 	%f326, [%r191+260];
	fma.rn.f32 	%f327, %f323, %f326, %f256;
	ld.shared.f32 	%f328, [%r187+224];
	fma.rn.f32 	%f329, %f328, %f324, %f258;
	fma.rn.f32 	%f330, %f328, %f326, %f259;
	ld.shared.f32 	%f331, [%r187+252];
	fma.rn.f32 	%f332, %f331, %f324, %f261;
	fma.rn.f32 	%f333, %f331, %f326, %f262;
	ld.shared.f32 	%f334, [%r187+280];
	fma.rn.f32 	%f335, %f334, %f324, %f264;
	fma.rn.f32 	%f336, %f334, %f326, %f265;
	ld.shared.f32 	%f337, [%r187+308];
	fma.rn.f32 	%f338, %f337, %f324, %f267;
	fma.rn.f32 	%f339, %f337, %f326, %f268;
	ld.shared.f32 	%f340, [%r187+336];
	fma.rn.f32 	%f341, %f340, %f324, %f270;
	fma.rn.f32 	%f342, %f340, %f326, %f271;
	ld.shared.f32 	%f343, [%r187+364];
	fma.rn.f32 	%f344, %f343, %f324, %f273;
	fma.rn.f32 	%f345, %f343, %f326, %f274;
	ld.shared.f32 	%f346, [%r191+20];
	fma.rn.f32 	%f347, %f323, %f346, %f276;
	ld.shared.f32 	%f348, [%r191+276];
	fma.rn.f32 	%f349, %f323, %f348, %f278;
	fma.rn.f32 	%f350, %f328, %f346, %f279;
	fma.rn.f32 	%f351, %f328, %f348, %f280;
	fma.rn.f32 	%f352, %f331, %f346, %f281;
	fma.rn.f32 	%f353, %f331, %f348, %f282;
	fma.rn.f32 	%f354, %f334, %f346, %f283;
	fma.rn.f32 	%f355, %f334, %f348, %f284;
	fma.rn.f32 	%f356, %f337, %f346, %f285;
	fma.rn.f32 	%f357, %f337, %f348, %f286;
	fma.rn.f32 	%f358, %f340, %f346, %f287;
	fma.rn.f32 	%f359, %f340, %f348, %f288;
	fma.rn.f32 	%f360, %f343, %f346, %f289;
	fma.rn.f32 	%f361, %f343, %f348, %f290;
	ld.shared.f32 	%f362, [%r191+36];
	fma.rn.f32 	%f363, %f323, %f362, %f292;
	ld.shared.f32 	%f364, [%r191+292];
	fma.rn.f32 	%f365, %f323, %f364, %f294;
	fma.rn.f32 	%f366, %f328, %f362, %f295;
	fma.rn.f32 	%f367, %f328, %f364, %f296;
	fma.rn.f32 	%f368, %f331, %f362, %f297;
	fma.rn.f32 	%f369, %f331, %f364, %f298;
	fma.rn.f32 	%f370, %f334, %f362, %f299;
	fma.rn.f32 	%f371, %f334, %f364, %f300;
	fma.rn.f32 	%f372, %f337, %f362, %f301;
	fma.rn.f32 	%f373, %f337, %f364, %f302;
	fma.rn.f32 	%f374, %f340, %f362, %f303;
	fma.rn.f32 	%f375, %f340, %f364, %f304;
	fma.rn.f32 	%f376, %f343, %f362, %f305;
	fma.rn.f32 	%f377, %f343, %f364, %f306;
	ld.shared.f32 	%f378, [%r191+52];
	fma.rn.f32 	%f379, %f323, %f378, %f308;
	ld.shared.f32 	%f380, [%r191+308];
	fma.rn.f32 	%f381, %f323, %f380, %f310;
	fma.rn.f32 	%f382, %f328, %f378, %f311;
	fma.rn.f32 	%f383, %f328, %f380, %f312;
	fma.rn.f32 	%f384, %f331, %f378, %f313;
	fma.rn.f32 	%f385, %f331, %f380, %f314;
	fma.rn.f32 	%f386, %f334, %f378, %f315;
	fma.rn.f32 	%f387, %f334, %f380, %f316;
	fma.rn.f32 	%f388, %f337, %f378, %f317;
	fma.rn.f32 	%f389, %f337, %f380, %f318;
	fma.rn.f32 	%f390, %f340, %f378, %f319;
	fma.rn.f32 	%f391, %f340, %f380, %f320;
	fma.rn.f32 	%f392, %f343, %f378, %f321;
	fma.rn.f32 	%f393, %f343, %f380, %f322;
	ld.shared.f32 	%f394, [%r187+392];
	ld.shared.f32 	%f395, [%r191+8];
	fma.rn.f32 	%f396, %f394, %f395, %f325;
	ld.shared.f32 	%f397, [%r191+264];
	fma.rn.f32 	%f398, %f394, %f397, %f327;
	ld.shared.f32 	%f399, [%r187+420];
	fma.rn.f32 	%f400, %f399, %f395, %f329;
	fma.rn.f32 	%f401, %f399, %f397, %f330;
	ld.shared.f32 	%f402, [%r187+448];
	fma.rn.f32 	%f403, %f402, %f395, %f332;
	fma.rn.f32 	%f404, %f402, %f397, %f333;
	ld.shared.f32 	%f405, [%r187+476];
	fma.rn.f32 	%f406, %f405, %f395, %f335;
	fma.rn.f32 	%f407, %f405, %f397, %f336;
	ld.shared.f32 	%f408, [%r187+504];
	fma.rn.f32 	%f409, %f408, %f395, %f338;
	fma.rn.f32 	%f410, %f408, %f397, %f339;
	ld.shared.f32 	%f411, [%r187+532];
	fma.rn.f32 	%f412, %f411, %f395, %f341;
	fma.rn.f32 	%f413, %f411, %f397, %f342;
	ld.shared.f32 	%f414, [%r187+560];
	fma.rn.f32 	%f415, %f414, %f395, %f344;
	fma.rn.f32 	%f416, %f414, %f397, %f345;
	ld.shared.f32 	%f417, [%r191+24];
	fma.rn.f32 	%f418, %f394, %f417, %f347;
	ld.shared.f32 	%f419, [%r191+280];
	fma.rn.f32 	%f420, %f394, %f419, %f349;
	fma.rn.f32 	%f421, %f399, %f417, %f350;
	fma.rn.f32 	%f422, %f399, %f419, %f351;
	fma.rn.f32 	%f423, %f402, %f417, %f352;
	fma.rn.f32 	%f424, %f402, %f419, %f353;
	fma.rn.f32 	%f425, %f405, %f417, %f354;
	fma.rn.f32 	%f426, %f405, %f419, %f355;
	fma.rn.f32 	%f427, %f408, %f417, %f356;
	fma.rn.f32 	%f428, %f408, %f419, %f357;
	fma.rn.f32 	%f429, %f411, %f417, %f358;
	fma.rn.f32 	%f430, %f411, %f419, %f359;
	fma.rn.f32 	%f431, %f414, %f417, %f360;
	fma.rn.f32 	%f432, %f414, %f419, %f361;
	ld.shared.f32 	%f433, [%r191+40];
	fma.rn.f32 	%f434, %f394, %f433, %f363;
	ld.shared.f32 	%f435, [%r191+296];
	fma.rn.f32 	%f436, %f394, %f435, %f365;
	fma.rn.f32 	%f437, %f399, %f433, %f366;
	fma.rn.f32 	%f438, %f399, %f435, %f367;
	fma.rn.f32 	%f439, %f402, %f433, %f368;
	fma.rn.f32 	%f440, %f402, %f435, %f369;
	fma.rn.f32 	%f441, %f405, %f433, %f370;
	fma.rn.f32 	%f442, %f405, %f435, %f371;
	fma.rn.f32 	%f443, %f408, %f433, %f372;
	fma.rn.f32 	%f444, %f408, %f435, %f373;
	fma.rn.f32 	%f445, %f411, %f433, %f374;
	fma.rn.f32 	%f446, %f411, %f435, %f375;
	fma.rn.f32 	%f447, %f414, %f433, %f376;
	fma.rn.f32 	%f448, %f414, %f435, %f377;
	ld.shared.f32 	%f449, [%r191+56];
	fma.rn.f32 	%f450, %f394, %f449, %f379;
	ld.shared.f32 	%f451, [%r191+312];
	fma.rn.f32 	%f452, %f394, %f451, %f381;
	fma.rn.f32 	%f453, %f399, %f449, %f382;
	fma.rn.f32 	%f454, %f399, %f451, %f383;
	fma.rn.f32 	%f455, %f402, %f449, %f384;
	fma.rn.f32 	%f456, %f402, %f451, %f385;
	fma.rn.f32 	%f457, %f405, %f449, %f386;
	fma.rn.f32 	%f458, %f405, %f451, %f387;
	fma.rn.f32 	%f459, %f408, %f449, %f388;
	fma.rn.f32 	%f460, %f408, %f451, %f389;
	fma.rn.f32 	%f461, %f411, %f449, %f390;
	fma.rn.f32 	%f462, %f411, %f451, %f391;
	fma.rn.f32 	%f463, %f414, %f449, %f392;
	fma.rn.f32 	%f464, %f414, %f451, %f393;
	ld.shared.f32 	%f465, [%r187+588];
	ld.shared.f32 	%f466, [%r191+12];
	fma.rn.f32 	%f832, %f465, %f466, %f396;
	ld.shared.f32 	%f467, [%r191+268];
	fma.rn.f32 	%f860, %f465, %f467, %f398;
	ld.shared.f32 	%f468, [%r187+616];
	fma.rn.f32 	%f836, %f468, %f466, %f400;
	fma.rn.f32 	%f864, %f468, %f467, %f401;
	ld.shared.f32 	%f469, [%r187+644];
	fma.rn.f32 	%f840, %f469, %f466, %f403;
	fma.rn.f32 	%f868, %f469, %f467, %f404;
	ld.shared.f32 	%f470, [%r187+672];
	fma.rn.f32 	%f844, %f470, %f466, %f406;
	fma.rn.f32 	%f872, %f470, %f467, %f407;
	ld.shared.f32 	%f471, [%r187+700];
	fma.rn.f32 	%f848, %f471, %f466, %f409;
	fma.rn.f32 	%f876, %f471, %f467, %f410;
	ld.shared.f32 	%f472, [%r187+728];
	fma.rn.f32 	%f852, %f472, %f466, %f412;
	fma.rn.f32 	%f880, %f472, %f467, %f413;
	ld.shared.f32 	%f473, [%r187+756];
	fma.rn.f32 	%f856, %f473, %f466, %f415;
	fma.rn.f32 	%f884, %f473, %f467, %f416;
	ld.shared.f32 	%f474, [%r191+28];
	fma.rn.f32 	%f833, %f465, %f474, %f418;
	ld.shared.f32 	%f475, [%r191+284];
	fma.rn.f32 	%f861, %f465, %f475, %f420;
	fma.rn.f32 	%f837, %f468, %f474, %f421;
	fma.rn.f32 	%f865, %f468, %f475, %f422;
	fma.rn.f32 	%f841, %f469, %f474, %f423;
	fma.rn.f32 	%f869, %f469, %f475, %f424;
	fma.rn.f32 	%f845, %f470, %f474, %f425;
	fma.rn.f32 	%f873, %f470, %f475, %f426;
	fma.rn.f32 	%f849, %f471, %f474, %f427;
	fma.rn.f32 	%f877, %f471, %f475, %f428;
	fma.rn.f32 	%f853, %f472, %f474, %f429;
	fma.rn.f32 	%f881, %f472, %f475, %f430;
	fma.rn.f32 	%f857, %f473, %f474, %f431;
	fma.rn.f32 	%f885, %f473, %f475, %f432;
	ld.shared.f32 	%f476, [%r191+44];
	fma.rn.f32 	%f834, %f465, %f476, %f434;
	ld.shared.f32 	%f477, [%r191+300];
	fma.rn.f32 	%f862, %f465, %f477, %f436;
	fma.rn.f32 	%f838, %f468, %f476, %f437;
	fma.rn.f32 	%f866, %f468, %f477, %f438;
	fma.rn.f32 	%f842, %f469, %f476, %f439;
	fma.rn.f32 	%f870, %f469, %f477, %f440;
	fma.rn.f32 	%f846, %f470, %f476, %f441;
	fma.rn.f32 	%f874, %f470, %f477, %f442;
	fma.rn.f32 	%f850, %f471, %f476, %f443;
	fma.rn.f32 	%f878, %f471, %f477, %f444;
	fma.rn.f32 	%f854, %f472, %f476, %f445;
	fma.rn.f32 	%f882, %f472, %f477, %f446;
	fma.rn.f32 	%f858, %f473, %f476, %f447;
	fma.rn.f32 	%f886, %f473, %f477, %f448;
	ld.shared.f32 	%f478, [%r191+60];
	fma.rn.f32 	%f835, %f465, %f478, %f450;
	ld.shared.f32 	%f479, [%r191+316];
	fma.rn.f32 	%f863, %f465, %f479, %f452;
	fma.rn.f32 	%f839, %f468, %f478, %f453;
	fma.rn.f32 	%f867, %f468, %f479, %f454;
	fma.rn.f32 	%f843, %f469, %f478, %f455;
	fma.rn.f32 	%f871, %f469, %f479, %f456;
	fma.rn.f32 	%f847, %f470, %f478, %f457;
	fma.rn.f32 	%f875, %f470, %f479, %f458;
	fma.rn.f32 	%f851, %f471, %f478, %f459;
	fma.rn.f32 	%f879, %f471, %f479, %f460;
	fma.rn.f32 	%f855, %f472, %f478, %f461;
	fma.rn.f32 	%f883, %f472, %f479, %f462;
	fma.rn.f32 	%f859, %f473, %f478, %f463;
	fma.rn.f32 	%f887, %f473, %f479, %f464;
	add.s32 	%r208, %r208, -1;
	add.s32 	%r207, %r207, 1;
	add.s32 	%r206, %r206, 1;
	add.s32 	%r205, %r205, 1;
	add.s32 	%r204, %r204, 1;
	add.s32 	%r203, %r203, 1;
	add.s32 	%r202, %r202, 1;
	setp.ne.s32 	%p37, %r208, -1;
	@%p37 bra 	$L__BB0_8;
	add.s32 	%r201, %r201, 1;
	setp.ne.s32 	%p38, %r201, 3;
	@%p38 bra 	$L__BB0_7;
	add.s32 	%r200, %r200, 1;
	setp.ne.s32 	%p39, %r200, 128;
	@%p39 bra 	$L__BB0_6;
	ld.param.u64 	%rd43, [fused_nn_conv2d_add_multiply_add_nn_relu_kernel0_param_8];
	ld.param.u64 	%rd42, [fused_nn_conv2d_add_multiply_add_nn_relu_kernel0_param_7];
	ld.param.u64 	%rd41, [fused_nn_conv2d_add_multiply_add_nn_relu_kernel0_param_6];
	ld.param.u64 	%rd40, [fused_nn_conv2d_add_multiply_add_nn_relu_kernel0_param_5];
	mov.u32 	%r192, %tid.z;
	mov.u32 	%r193, %tid.x;
	mad.lo.s32 	%r194, %r192, 196, %r193;
	mad.lo.s32 	%r195, %r6, 1568, %r194;
	cvta.to.global.u64 	%rd29, %rd41;
	mul.wide.u32 	%rd30, %r195, 4;
	add.s64 	%rd31, %rd29, %rd30;
	ld.global.nc.f32 	%f480, [%rd31];
	add.f32 	%f481, %f832, %f480;
	shl.b32 	%r196, %r6, 5;
	and.b32  	%r197, %r196, 480;
	shl.b32 	%r198, %r192, 2;
	add.s32 	%r199, %r197, %r198;
	cvta.to.global.u64 	%rd32, %rd42;
	mul.wide.u32 	%rd33, %r199, 4;
	add.s64 	%rd34, %rd32, %rd33;
	ld.global.nc.f32 	%f482, [%rd34];
	cvta.to.global.u64 	%rd35, %rd43;
	add.s64 	%rd36, %rd35, %rd33;
	ld.global.nc.f32 	%f483, [%rd36];
	fma.rn.f32 	%f484, %f481, %f482, %f483;
	max.f32 	%f485, %f484, 0f00000000;
	cvta.to.global.u64 	%rd37, %rd40;
	add.s64 	%rd38, %rd37, %rd30;
	st.global.f32 	[%rd38], %f485;
	ld.global.nc.f32 	%f486, [%rd31+3136];
	add.f32 	%f487, %f860, %f486;
	ld.global.nc.f32 	%f488, [%rd34+64];
	ld.global.nc.f32 	%f489, [%rd36+64];
	fma.rn.f32 	%f490, %f487, %f488, %f489;
	max.f32 	%f491, %f490, 0f00000000;
	st.global.f32 	[%rd38+3136], %f491;
	ld.global.nc.f32 	%f492, [%rd31+28];
	add.f32 	%f493, %f836, %f492;
	fma.rn.f32 	%f494, %f493, %f482, %f483;
	max.f32 	%f495, %f494, 0f00000000;
	st.global.f32 	[%rd38+28], %f495;
	ld.global.nc.f32 	%f496, [%rd31+3164];
	add.f32 	%f497, %f864, %f496;
	fma.rn.f32 	%f498, %f497, %f488, %f489;
	max.f32 	%f499, %f498, 0f00000000;
	st.global.f32 	[%rd38+3164], %f499;
	ld.global.nc.f32 	%f500, [%rd31+56];
	add.f32 	%f501, %f840, %f500;
	fma.rn.f32 	%f502, %f501, %f482, %f483;
	max.f32 	%f503, %f502, 0f00000000;
	st.global.f32 	[%rd38+56], %f503;
	ld.global.nc.f32 	%f504, [%rd31+3192];
	add.f32 	%f505, %f868, %f504;
	fma.rn.f32 	%f506, %f505, %f488, %f489;
	max.f32 	%f507, %f506, 0f00000000;
	st.global.f32 	[%rd38+3192], %f507;
	ld.global.nc.f32 	%f508, [%rd31+84];
	add.f32 	%f509, %f844, %f508;
	fma.rn.f32 	%f510, %f509, %f482, %f483;
	max.f32 	%f511, %f510, 0f00000000;
	st.global.f32 	[%rd38+84], %f511;
	ld.global.nc.f32 	%f512, [%rd31+3220];
	add.f32 	%f513, %f872, %f512;
	fma.rn.f32 	%f514, %f513, %f488, %f489;
	max.f32 	%f515, %f514, 0f00000000;
	st.global.f32 	[%rd38+3220], %f515;
	ld.global.nc.f32 	%f516, [%rd31+112];
	add.f32 	%f517, %f848, %f516;
	fma.rn.f32 	%f518, %f517, %f482, %f483;
	max.f32 	%f519, %f518, 0f00000000;
	st.global.f32 	[%rd38+112], %f519;
	ld.global.nc.f32 	%f520, [%rd31+3248];
	add.f32 	%f521, %f876, %f520;
	fma.rn.f32 	%f522, %f521, %f488, %f489;
	max.f32 	%f523, %f522, 0f00000000;
	st.global.f32 	[%rd38+3248], %f523;
	ld.global.nc.f32 	%f524, [%rd31+140];
	add.f32 	%f525, %f852, %f524;
	fma.rn.f32 	%f526, %f525, %f482, %f483;
	max.f32 	%f527, %f526, 0f00000000;
	st.global.f32 	[%rd38+140], %f527;
	ld.global.nc.f32 	%f528, [%rd31+3276];
	add.f32 	%f529, %f880, %f528;
	fma.rn.f32 	%f530, %f529, %f488, %f489;
	max.f32 	%f531, %f530, 0f00000000;
	st.global.f32 	[%rd38+3276], %f531;
	ld.global.nc.f32 	%f532, [%rd31+168];
	add.f32 	%f533, %f856, %f532;
	fma.rn.f32 	%f534, %f533, %f482, %f483;
	max.f32 	%f535, %f534, 0f00000000;
	st.global.f32 	[%rd38+168], %f535;
	ld.global.nc.f32 	%f536, [%rd31+3304];
	add.f32 	%f537, %f884, %f536;
	fma.rn.f32 	%f538, %f537, %f488, %f489;
	max.f32 	%f539, %f538, 0f00000000;
	st.global.f32 	[%rd38+3304], %f539;
	ld.global.nc.f32 	%f540, [%rd31+196];
	add.f32 	%f541, %f833, %f540;
	ld.global.nc.f32 	%f542, [%rd34+4];
	ld.global.nc.f32 	%f543, [%rd36+4];
	fma.rn.f32 	%f544, %f541, %f542, %f543;
	max.f32 	%f545, %f544, 0f00000000;
	st.global.f32 	[%rd38+196], %f545;
	ld.global.nc.f32 	%f546, [%rd31+3332];
	add.f32 	%f547, %f861, %f546;
	ld.global.nc.f32 	%f548, [%rd34+68];
	ld.global.nc.f32 	%f549, [%rd36+68];
	fma.rn.f32 	%f550, %f547, %f548, %f549;
	max.f32 	%f551, %f550, 0f00000000;
	st.global.f32 	[%rd38+3332], %f551;
	ld.global.nc.f32 	%f552, [%rd31+224];
	add.f32 	%f553, %f837, %f552;
	fma.rn.f32 	%f554, %f553, %f542, %f543;
	max.f32 	%f555, %f554, 0f00000000;
	st.global.f32 	[%rd38+224], %f555;
	ld.global.nc.f32 	%f556, [%rd31+3360];
	add.f32 	%f557, %f865, %f556;
	fma.rn.f32 	%f558, %f557, %f548, %f549;
	max.f32 	%f559, %f558, 0f00000000;
	st.global.f32 	[%rd38+3360], %f559;
	ld.global.nc.f32 	%f560, [%rd31+252];
	add.f32 	%f561, %f841, %f560;
	fma.rn.f32 	%f562, %f561, %f542, %f543;
	max.f32 	%f563, %f562, 0f00000000;
	st.global.f32 	[%rd38+252], %f563;
	ld.global.nc.f32 	%f564, [%rd31+3388];
	add.f32 	%f565, %f869, %f564;
	fma.rn.f32 	%f566, %f565, %f548, %f549;
	max.f32 	%f567, %f566, 0f00000000;
	st.global.f32 	[%rd38+3388], %f567;
	ld.global.nc.f32 	%f568, [%rd31+280];
	add.f32 	%f569, %f845, %f568;
	fma.rn.f32 	%f570, %f569, %f542, %f543;
	max.f32 	%f571, %f570, 0f00000000;
	st.global.f32 	[%rd38+280], %f571;
	ld.global.nc.f32 	%f572, [%rd31+3416];
	add.f32 	%f573, %f873, %f572;
	fma.rn.f32 	%f574, %f573, %f548, %f549;
	max.f32 	%f575, %f574, 0f00000000;
	st.global.f32 	[%rd38+3416], %f575;
	ld.global.nc.f32 	%f576, [%rd31+308];
	add.f32 	%f577, %f849, %f576;
	fma.rn.f32 	%f578, %f577, %f542, %f543;
	max.f32 	%f579, %f578, 0f00000000;
	st.global.f32 	[%rd38+308], %f579;
	ld.global.nc.f32 	%f580, [%rd31+3444];
	add.f32 	%f581, %f877, %f580;
	fma.rn.f32 	%f582, %f581, %f548, %f549;
	max.f32 	%f583, %f582, 0f00000000;
	st.global.f32 	[%rd38+3444], %f583;
	ld.global.nc.f32 	%f584, [%rd31+336];
	add.f32 	%f585, %f853, %f584;
	fma.rn.f32 	%f586, %f585, %f542, %f543;
	max.f32 	%f587, %f586, 0f00000000;
	st.global.f32 	[%rd38+336], %f587;
	ld.global.nc.f32 	%f588, [%rd31+3472];
	add.f32 	%f589, %f881, %f588;
	fma.rn.f32 	%f590, %f589, %f548, %f549;
	max.f32 	%f591, %f590, 0f00000000;
	st.global.f32 	[%rd38+3472], %f591;
	ld.global.nc.f32 	%f592, [%rd31+364];
	add.f32 	%f593, %f857, %f592;
	fma.rn.f32 	%f594, %f593, %f542, %f543;
	max.f32 	%f595, %f594, 0f00000000;
	st.global.f32 	[%rd38+364], %f595;
	ld.global.nc.f32 	%f596, [%rd31+3500];
	add.f32 	%f597, %f885, %f596;
	fma.rn.f32 	%f598, %f597, %f548, %f549;
	max.f32 	%f599, %f598, 0f00000000;
	st.global.f32 	[%rd38+3500], %f599;
	ld.global.nc.f32 	%f600, [%rd31+392];
	add.f32 	%f601, %f834, %f600;
	ld.global.nc.f32 	%f602, [%rd34+8];
	ld.global.nc.f32 	%f603, [%rd36+8];
	fma.rn.f32 	%f604, %f601, %f602, %f603;
	max.f32 	%f605, %f604, 0f00000000;
	st.global.f32 	[%rd38+392], %f605;
	ld.global.nc.f32 	%f606, [%rd31+3528];
	add.f32 	%f607, %f862, %f606;
	ld.global.nc.f32 	%f608, [%rd34+72];
	ld.global.nc.f32 	%f609, [%rd36+72];
	fma.rn.f32 	%f610, %f607, %f608, %f609;
	max.f32 	%f611, %f610, 0f00000000;
	st.global.f32 	[%rd38+3528], %f611;
	ld.global.nc.f32 	%f612, [%rd31+420];
	add.f32 	%f613, %f838, %f612;
	fma.rn.f32 	%f614, %f613, %f602, %f603;
	max.f32 	%f615, %f614, 0f00000000;
	st.global.f32 	[%rd38+420], %f615;
	ld.global.nc.f32 	%f616, [%rd31+3556];
	add.f32 	%f617, %f866, %f616;
	fma.rn.f32 	%f618, %f617, %f608, %f609;
	max.f32 	%f619, %f618, 0f00000000;
	st.global.f32 	[%rd38+3556], %f619;
	ld.global.nc.f32 	%f620, [%rd31+448];
	add.f32 	%f621, %f842, %f620;
	fma.rn.f32 	%f622, %f621, %f602, %f603;
	max.f32 	%f623, %f622, 0f00000000;
	st.global.f32 	[%rd38+448], %f623;
	ld.global.nc.f32 	%f624, [%rd31+3584];
	add.f32 	%f625, %f870, %f624;
	fma.rn.f32 	%f626, %f625, %f608, %f609;
	max.f32 	%f627, %f626, 0f00000000;
	st.global.f32 	[%rd38+3584], %f627;
	ld.global.nc.f32 	%f628, [%rd31+476];
	add.f32 	%f629, %f846, %f628;
	fma.rn.f32 	%f630, %f629, %f602, %f603;
	max.f32 	%f631, %f630, 0f00000000;
	st.global.f32 	[%rd38+476], %f631;
	ld.global.nc.f32 	%f632, [%rd31+3612];
	add.f32 	%f633, %f874, %f632;
	fma.rn.f32 	%f634, %f633, %f608, %f609;
	max.f32 	%f635, %f634, 0f00000000;
	st.global.f32 	[%rd38+3612], %f635;
	ld.global.nc.f32 	%f636, [%rd31+504];
	add.f32 	%f637, %f850, %f636;
	fma.rn.f32 	%f638, %f637, %f602, %f603;
	max.f32 	%f639, %f638, 0f00000000;
	st.global.f32 	[%rd38+504], %f639;
	ld.global.nc.f32 	%f640, [%rd31+3640];
	add.f32 	%f641, %f878, %f640;
	fma.rn.f32 	%f642, %f641, %f608, %f609;
	max.f32 	%f643, %f642, 0f00000000;
	st.global.f32 	[%rd38+3640], %f643;
	ld.global.nc.f32 	%f644, [%rd31+532];
	add.f32 	%f645, %f854, %f644;
	fma.rn.f32 	%f646, %f645, %f602, %f603;
	max.f32 	%f647, %f646, 0f00000000;
	st.global.f32 	[%rd38+532], %f647;
	ld.global.nc.f32 	%f648, [%rd31+3668];
	add.f32 	%f649, %f882, %f648;
	fma.rn.f32 	%f650, %f649, %f608, %f609;
	max.f32 	%f651, %f650, 0f00000000;
	st.global.f32 	[%rd38+3668], %f651;
	ld.global.nc.f32 	%f652, [%rd31+560];
	add.f32 	%f653, %f858, %f652;
	fma.rn.f32 	%f654, %f653, %f602, %f603;
	max.f32 	%f655, %f654, 0f00000000;
	st.global.f32 	[%rd38+560], %f655;
	ld.global.nc.f32 	%f656, [%rd31+3696];
	add.f32 	%f657, %f886, %f656;
	fma.rn.f32 	%f658, %f657, %f608, %f609;
	max.f32 	%f659, %f658, 0f00000000;
	st.global.f32 	[%rd38+3696], %f659;
	ld.global.nc.f32 	%f660, [%rd31+588];
	add.f32 	%f661, %f835, %f660;
	ld.global.nc.f32 	%f662, [%rd34+12];
	ld.global.nc.f32 	%f663, [%rd36+12];
	fma.rn.f32 	%f664, %f661, %f662, %f663;
	max.f32 	%f665, %f664, 0f00000000;
	st.global.f32 	[%rd38+588], %f665;
	ld.global.nc.f32 	%f666, [%rd31+3724];
	add.f32 	%f667, %f863, %f666;
	ld.global.nc.f32 	%f668, [%rd34+76];
	ld.global.nc.f32 	%f669, [%rd36+76];
	fma.rn.f32 	%f670, %f667, %f668, %f669;
	max.f32 	%f671, %f670, 0f00000000;
	st.global.f32 	[%rd38+3724], %f671;
	ld.global.nc.f32 	%f672, [%rd31+616];
	add.f32 	%f673, %f839, %f672;
	fma.rn.f32 	%f674, %f673, %f662, %f663;
	max.f32 	%f675, %f674, 0f00000000;
	st.global.f32 	[%rd38+616], %f675;
	ld.global.nc.f32 	%f676, [%rd31+3752];
	add.f32 	%f677, %f867, %f676;
	fma.rn.f32 	%f678, %f677, %f668, %f669;
	max.f32 	%f679, %f678, 0f00000000;
	st.global.f32 	[%rd38+3752], %f679;
	ld.global.nc.f32 	%f680, [%rd31+644];
	add.f32 	%f681, %f843, %f680;
	fma.rn.f32 	%f682, %f681, %f662, %f663;
	max.f32 	%f683, %f682, 0f00000000;
	st.global.f32 	[%rd38+644], %f683;
	ld.global.nc.f32 	%f684, [%rd31+3780];
	add.f32 	%f685, %f871, %f684;
	fma.rn.f32 	%f686, %f685, %f668, %f669;
	max.f32 	%f687, %f686, 0f00000000;
	st.global.f32 	[%rd38+3780], %f687;
	ld.global.nc.f32 	%f688, [%rd31+672];
	add.f32 	%f689, %f847, %f688;
	fma.rn.f32 	%f690, %f689, %f662, %f663;
	max.f32 	%f691, %f690, 0f00000000;
	st.global.f32 	[%rd38+672], %f691;
	ld.global.nc.f32 	%f692, [%rd31+3808];
	add.f32 	%f693, %f875, %f692;
	fma.rn.f32 	%f694, %f693, %f668, %f669;
	max.f32 	%f695, %f694, 0f00000000;
	st.global.f32 	[%rd38+3808], %f695;
	ld.global.nc.f32 	%f696, [%rd31+700];
	add.f32 	%f697, %f851, %f696;
	fma.rn.f32 	%f698, %f697, %f662, %f663;
	max.f32 	%f699, %f698, 0f00000000;
	st.global.f32 	[%rd38+700], %f699;
	ld.global.nc.f32 	%f700, [%rd31+3836];
	add.f32 	%f701, %f879, %f700;
	fma.rn.f32 	%f702, %f701, %f668, %f669;
	max.f32 	%f703, %f702, 0f00000000;
	st.global.f32 	[%rd38+3836], %f703;
	ld.global.nc.f32 	%f704, [%rd31+728];
	add.f32 	%f705, %f855, %f704;
	fma.rn.f32 	%f706, %f705, %f662, %f663;
	max.f32 	%f707, %f706, 0f00000000;
	st.global.f32 	[%rd38+728], %f707;
	ld.global.nc.f32 	%f708, [%rd31+3864];
	add.f32 	%f709, %f883, %f708;
	fma.rn.f32 	%f710, %f709, %f668, %f669;
	max.f32 	%f711, %f710, 0f00000000;
	st.global.f32 	[%rd38+3864], %f711;
	ld.global.nc.f32 	%f712, [%rd31+756];
	add.f32 	%f713, %f859, %f712;
	fma.rn.f32 	%f714, %f713, %f662, %f663;
	max.f32 	%f715, %f714, 0f00000000;
	st.global.f32 	[%rd38+756], %f715;
	ld.global.nc.f32 	%f716, [%rd31+3892];
	add.f32 	%f717, %f887, %f716;
	fma.rn.f32 	%f718, %f717, %f668, %f669;
	max.f32 	%f719, %f718, 0f00000000;
	st.global.f32 	[%rd38+3892], %f719;
	bar.sync 	0;
$L__BB0_32:
	ret;
$L__BB0_33:
	mov.b32 	%r88, 10;
	// begin inline asm
	nanosleep.u32 %r88;
	// end inline asm
	// begin inline asm
	nanosleep.u32 %r88;
	// end inline asm
	// begin inline asm
	nanosleep.u32 %r88;
	// end inline asm
	// begin inline asm
	nanosleep.u32 %r88;
	// end inline asm
	// begin inline asm
	nanosleep.u32 %r88;
	// end inline asm
	// begin inline asm
	nanosleep.u32 %r88;
	// end inline asm
	// begin inline asm
	nanosleep.u32 %r88;
	// end inline asm
	// begin inline asm
	nanosleep.u32 %r88;
	// end inline asm
	// begin inline asm
	nanosleep.u32 %r88;
	// end inline asm
	// begin inline asm
	nanosleep.u32 %r88;
	// end inline asm
	// begin inline asm
	nanosleep.u32 %r88;
	// end inline asm
	// begin inline asm
	nanosleep.u32 %r88;
	// end inline asm
	// begin inline asm
	nanosleep.u32 %r88;
	// end inline asm
	// begin inline asm
	nanosleep.u32 %r88;
	// end inline asm
	// begin inline asm
	nanosleep.u32 %r88;
	// end inline asm
	// begin inline asm
	nanosleep.u32 %r88;
	// end inline asm
	// begin inline asm
	nanosleep.u32 %r88;
	// end inline asm
	// begin inline asm
	nanosleep.u32 %r88;
	// end inline asm
	// begin inline asm
	nanosleep.u32 %r88;
	// end inline asm
	// begin inline asm
	nanosleep.u32 %r88;
	// end inline asm
	// begin inline asm
	nanosleep.u32 %r88;
	// end inline asm
	// begin inline asm
	nanosleep.u32 %r88;
	// end inline asm
	// begin inline asm
	nanosleep.u32 %r88;
	// end inline asm
	// begin inline asm
	nanosleep.u32 %r88;
	// end inline asm
	// begin inline asm
	nanosleep.u32 %r88;
	// end inline asm
	// begin inline asm
	nanosleep.u32 %r88;
	// end inline asm
	// begin inline asm
	nanosleep.u32 %r88;
	// end inline asm
	// begin inline asm
	nanosleep.u32 %r88;
	// end inline asm
	// begin inline asm
	nanosleep.u32 %r88;
	// end inline asm
	// begin inline asm
	nanosleep.u32 %r88;
	// end inline asm
	// begin inline asm
	nanosleep.u32 %r88;
	// end inline asm
	// begin inline asm
	nanosleep.u32 %r88;
	// end inline asm
	// begin inline asm
	nanosleep.u32 %r88;
	// end inline asm
	// begin inline asm
	nanosleep.u32 %r88;
	// end inline asm
	// begin inline asm
	nanosleep.u32 %r88;
	// end inline asm
	// begin inline asm
	nanosleep.u32 %r88;
	// end inline asm
	// begin inline asm
	nanosleep.u32 %r88;
	// end inline asm
	// begin inline asm
	nanosleep.u32 %r88;
	// end inline asm
	// begin inline asm
	nanosleep.u32 %r88;
	// end inline asm
	// begin inline asm
	nanosleep.u32 %r88;
	// end inline asm
	// begin inline asm
	nanosleep.u32 %r88;
	// end inline asm
	// begin inline asm
	nanosleep.u32 %r88;
	// end inline asm
	// begin inline asm
	nanosleep.u32 %r88;
	// end inline asm
	// begin inline asm
	nanosleep.u32 %r88;
	// end inline asm
	// begin inline asm
	nanosleep.u32 %r88;
	// end inline asm
	// begin inline asm
	nanosleep.u32 %r88;
	// end inline asm
	// begin inline asm
	nanosleep.u32 %r88;
	// end inline asm
	// begin inline asm
	nanosleep.u32 %r88;
	// end inline asm
	// begin inline asm
	nanosleep.u32 %r88;
	// end inline asm
	// begin inline asm
	nanosleep.u32 %r88;
	// end inline asm
	bra.uni 	$L__BB0_32;

}


// ===== COMPILED SASS (sm_100) =====

	.target	sm_100

	.elftype	@"ET_EXEC"


//--------------------- .note.nv.tkinfo           --------------------------
	.section	.note.nv.tkinfo,"",@"SHT_NOTE"
	.sectionflags	@"SHF_NOTE_NV_TKINFO"
	.tkinfo
        /*0018*/ 	.word	0x00000002
        /*0030*/ 	.string	""
        /*0030*/ 	.string	"ptxas"
        /*0030*/ 	.string	"Cuda compilation tools, release 13.0, V13.0.88"
        /*0030*/ 	.string	"Build cuda_13.0.r13.0/compiler.36424714_0"
        /*0030*/ 	.string	"-arch sm_100 -m 64 "



//--------------------- .note.nv.cuinfo           --------------------------
	.section	.note.nv.cuinfo,"",@"SHT_NOTE"
	.sectionflags	@"SHF_NOTE_NV_CUINFO"
        /*0018*/ 	.short	0x0002
        /*001a*/ 	.short	0x0064
        /*001c*/ 	.short	0x0082
	.zero		2


//--------------------- .nv.info                  --------------------------
	.section	.nv.info,"",@"SHT_CUDA_INFO"
	.align	4


	//----- nvinfo : EIATTR_REGCOUNT
	.align		4
        /*0000*/ 	.byte	0x04, 0x2f
        /*0002*/ 	.short	(.L_1 - .L_0)
	.align		4
.L_0:
        /*0004*/ 	.word	index@(fused_nn_conv2d_add_multiply_add_nn_relu_kernel0)
        /*0008*/ 	.word	0x00000050


	//----- nvinfo : EIATTR_FRAME_SIZE
	.align		4
.L_1:
        /*000c*/ 	.byte	0x04, 0x11
        /*000e*/ 	.short	(.L_3 - .L_2)
	.align		4
.L_2:
        /*0010*/ 	.word	index@(fused_nn_conv2d_add_multiply_add_nn_relu_kernel0)
        /*0014*/ 	.word	0x00000000


	//----- nvinfo : EIATTR_MIN_STACK_SIZE
	.align		4
.L_3:
        /*0018*/ 	.byte	0x04, 0x12
        /*001a*/ 	.short	(.L_5 - .L_4)
	.align		4
.L_4:
        /*001c*/ 	.word	index@(fused_nn_conv2d_add_multiply_add_nn_relu_kernel0)
        /*0020*/ 	.word	0x00000000
.L_5:


//--------------------- .nv.compat                --------------------------
	.section	.nv.compat,"",@"SHT_CUDA_COMPAT_INFO"
	.align	4
        /*0000*/ 	.byte	0x02, 0x09, 0x00, 0x00, 0x02, 0x02, 0x01, 0x00, 0x02, 0x05, 0x05, 0x00, 0x03, 0x07, 0x01, 0x01
        /*0010*/ 	.byte	0x02, 0x03, 0x00, 0x00, 0x02, 0x06, 0x01, 0x00, 0x04, 0x0b, 0x08, 0x00, 0x09, 0x00, 0x00, 0x00
        /*0020*/ 	.byte	0x00, 0x00, 0x00, 0x00


//--------------------- .nv.info.fused_nn_conv2d_add_multiply_add_nn_relu_kernel0 --------------------------
	.section	.nv.info.fused_nn_conv2d_add_multiply_add_nn_relu_kernel0,"",@"SHT_CUDA_INFO"
	.sectionflags	@""
	.align	4


	//----- nvinfo : EIATTR_CUDA_API_VERSION
	.align		4
        /*0000*/ 	.byte	0x04, 0x37
        /*0002*/ 	.short	(.L_7 - .L_6)
.L_6:
        /*0004*/ 	.word	0x00000082


	//----- nvinfo : EIATTR_KPARAM_INFO
	.align		4
.L_7:
        /*0008*/ 	.byte	0x04, 0x17
        /*000a*/ 	.short	(.L_9 - .L_8)
.L_8:
        /*000c*/ 	.word	0x00000000
        /*0010*/ 	.short	0x0008
        /*0012*/ 	.short	0x0040
        /*0014*/ 	.byte	0x00, 0xf5, 0x21, 0x00


	//----- nvinfo : EIATTR_KPARAM_INFO
	.align		4
.L_9:
        /*0018*/ 	.byte	0x04, 0x17
        /*001a*/ 	.short	(.L_11 - .L_10)
.L_10:
        /*001c*/ 	.word	0x00000000
        /*0020*/ 	.short	0x0007
        /*0022*/ 	.short	0x0038
        /*0024*/ 	.byte	0x00, 0xf5, 0x21, 0x00


	//----- nvinfo : EIATTR_KPARAM_INFO
	.align		4
.L_11:
        /*0028*/ 	.byte	0x04, 0x17
        /*002a*/ 	.short	(.L_13 - .L_12)
.L_12:
        /*002c*/ 	.word	0x00000000
        /*0030*/ 	.short	0x0006
        /*0032*/ 	.short	0x0030
        /*0034*/ 	.byte	0x00, 0xf5, 0x21, 0x00


	//----- nvinfo : EIATTR_KPARAM_INFO
	.align		4
.L_13:
        /*0038*/ 	.byte	0x04, 0x17
        /*003a*/ 	.short	(.L_15 - .L_14)
.L_14:
        /*003c*/ 	.word	0x00000000
        /*0040*/ 	.short	0x0005
        /*0042*/ 	.short	0x0028
        /*0044*/ 	.byte	0x00, 0xf5, 0x21, 0x00


	//----- nvinfo : EIATTR_KPARAM_INFO
	.align		4
.L_15:
        /*0048*/ 	.byte	0x04, 0x17
        /*004a*/ 	.short	(.L_17 - .L_16)
.L_16:
        /*004c*/ 	.word	0x00000000
        /*0050*/ 	.short	0x0004
        /*0052*/ 	.short	0x0020
        /*0054*/ 	.byte	0x00, 0xf5, 0x21, 0x00


	//----- nvinfo : EIATTR_KPARAM_INFO
	.align		4
.L_17:
        /*0058*/ 	.byte	0x04, 0x17
        /*005a*/ 	.short	(.L_19 - .L_18)
.L_18:
        /*005c*/ 	.word	0x00000000
        /*0060*/ 	.short	0x0003
        /*0062*/ 	.short	0x0018
        /*0064*/ 	.byte	0x00, 0xf5, 0x21, 0x00


	//----- nvinfo : EIATTR_KPARAM_INFO
	.align		4
.L_19:
        /*0068*/ 	.byte	0x04, 0x17
        /*006a*/ 	.short	(.L_21 - .L_20)
.L_20:
        /*006c*/ 	.word	0x00000000
        /*0070*/ 	.short	0x0002
        /*0072*/ 	.short	0x0010
        /*0074*/ 	.byte	0x00, 0xf5, 0x21, 0x00


	//----- nvinfo : EIATTR_KPARAM_INFO
	.align		4
.L_21:
        /*0078*/ 	.byte	0x04, 0x17
        /*007a*/ 	.short	(.L_23 - .L_22)
.L_22:
        /*007c*/ 	.word	0x00000000
        /*0080*/ 	.short	0x0001
        /*0082*/ 	.short	0x0008
        /*0084*/ 	.byte	0x00, 0xf0, 0x11, 0x00


	//----- nvinfo : EIATTR_KPARAM_INFO
	.align		4
.L_23:
        /*0088*/ 	.byte	0x04, 0x17
        /*008a*/ 	.short	(.L_25 - .L_24)
.L_24:
        /*008c*/ 	.word	0x00000000
        /*0090*/ 	.short	0x0000
        /*0092*/ 	.short	0x0000
        /*0094*/ 	.byte	0x00, 0xf5, 0x21, 0x00


	//----- nvinfo : EIATTR_SPARSE_MMA_MASK
	.align		4
.L_25:
        /*0098*/ 	.byte	0x03, 0x50
        /*009a*/ 	.short	0x0000


	//----- nvinfo : EIATTR_MAXREG_COUNT
	.align		4
        /*009c*/ 	.byte	0x03, 0x1b
        /*009e*/ 	.short	0x00ff


	//----- nvinfo : EIATTR_NUM_BARRIERS
	.align		4
        /*00a0*/ 	.byte	0x02, 0x4c
        /*00a2*/ 	.byte	0x01
	.zero		1


	//----- nvinfo : EIATTR_MERCURY_ISA_VERSION
	.align		4
        /*00a4*/ 	.byte	0x03, 0x5f
        /*00a6*/ 	.short	0x0101


	//----- nvinfo : EIATTR_INT_WARP_WIDE_INSTR_OFFSETS
	.align		4
        /*00a8*/ 	.byte	0x04, 0x31
        /*00aa*/ 	.short	(.L_27 - .L_26)


	//   ....[0]....
.L_26:
        /*00ac*/ 	.word	0x00000090


	//   ....[1]....
        /*00b0*/ 	.word	0x00000210


	//----- nvinfo : EIATTR_VRC_CTA_INIT_COUNT
	.align		4
.L_27:
        /*00b4*/ 	.byte	0x02, 0x4a
	.zero		1
	.zero		1


	//----- nvinfo : EIATTR_EXIT_INSTR_OFFSETS
	.align		4
        /*00b8*/ 	.byte	0x04, 0x1c
        /*00ba*/ 	.short	(.L_29 - .L_28)


	//   ....[0]....
.L_28:
        /*00bc*/ 	.word	0x00000310


	//   ....[1]....
        /*00c0*/ 	.word	0x00003390


	//   ....[2]....
        /*00c4*/ 	.word	0x000036c0


	//----- nvinfo : EIATTR_CRS_STACK_SIZE
	.align		4
.L_29:
        /*00c8*/ 	.byte	0x04, 0x1e
        /*00ca*/ 	.short	(.L_31 - .L_30)
.L_30:
        /*00cc*/ 	.word	0x00000000


	//----- nvinfo : EIATTR_CBANK_PARAM_SIZE
	.align		4
.L_31:
        /*00d0*/ 	.byte	0x03, 0x19
        /*00d2*/ 	.short	0x0048


	//----- nvinfo : EIATTR_PARAM_CBANK
	.align		4
        /*00d4*/ 	.byte	0x04, 0x0a
        /*00d6*/ 	.short	(.L_33 - .L_32)
	.align		4
.L_32:
        /*00d8*/ 	.word	index@(.nv.constant0.fused_nn_conv2d_add_multiply_add_nn_relu_kernel0)
        /*00dc*/ 	.short	0x0380
        /*00de*/ 	.short	0x0048


	//----- nvinfo : EIATTR_SW_WAR
	.align		4
.L_33:
        /*00e0*/ 	.byte	0x04, 0x36
        /*00e2*/ 	.short	(.L_35 - .L_34)
.L_34:
        /*00e4*/ 	.word	0x00000008
.L_35:


//--------------------- .nv.callgraph             --------------------------
	.section	.nv.callgraph,"",@"SHT_CUDA_CALLGRAPH"
	.align	4
	.sectionentsize	8
	.align		4
        /*0000*/ 	.word	0x00000000
	.align		4
        /*0004*/ 	.word	0xffffffff
	.align		4
        /*0008*/ 	.word	0x00000000
	.align		4
        /*000c*/ 	.word	0xfffffffe
	.align		4
        /*0010*/ 	.word	0x00000000
	.align		4
        /*0014*/ 	.word	0xfffffffd
	.align		4
        /*0018*/ 	.word	0x00000000
	.align		4
        /*001c*/ 	.word	0xfffffffc


//--------------------- .text.fused_nn_conv2d_add_multiply_add_nn_relu_kernel0 --------------------------
	.section	.text.fused_nn_conv2d_add_multiply_add_nn_relu_kernel0,"ax",@progbits
	.align	128
        .global         fused_nn_conv2d_add_multiply_add_nn_relu_kernel0
        .type           fused_nn_conv2d_add_multiply_add_nn_relu_kernel0,@function
        .size           fused_nn_conv2d_add_multiply_add_nn_relu_kernel0,(.L_x_6 - fused_nn_conv2d_add_multiply_add_nn_relu_kernel0)
        .other          fused_nn_conv2d_add_multiply_add_nn_relu_kernel0,@"STO_CUDA_ENTRY STV_DEFAULT"
fused_nn_conv2d_add_multiply_add_nn_relu_kernel0:
.text.fused_nn_conv2d_add_multiply_add_nn_relu_kernel0:
[----:B------:R-:W-:Y:S01]  /*0000*/  LDC R1, c[0x0][0x37c] ;  /* 0x0000df00ff017b82 */ /* 0x000fe20000000800 */
[----:B------:R-:W0:Y:S01]  /*0010*/  S2R R7, SR_TID.X ;  /* 0x0000000000077919 */ /* 0x000e220000002100 */
[----:B------:R-:W1:Y:S01]  /*0020*/  LDCU.64 UR12, c[0x0][0x358] ;  /* 0x00006b00ff0c77ac */ /* 0x000e620008000a00 */
[----:B------:R-:W0:Y:S01]  /*0030*/  S2R R0, SR_TID.Y ;  /* 0x0000000000007919 */ /* 0x000e220000002200 */
[----:B------:R-:W2:Y:S01]  /*0040*/  S2R R9, SR_TID.Z ;  /* 0x0000000000097919 */ /* 0x000ea20000002300 */
[----:B0-----:R-:W-:-:S04]  /*0050*/  IADD3 R0, PT, PT, R7, R0, RZ ;  /* 0x0000000007007210 */ /* 0x001fc80007ffe0ff */
[----:B--2---:R-:W-:-:S13]  /*0060*/  LOP3.LUT P0, RZ, R0, R9, RZ, 0xfc, !PT ;  /* 0x0000000900ff7212 */ /* 0x004fda000780fcff */
[----:B-1----:R-:W-:Y:S05]  /*0070*/  @P0 BRA `(.L_x_0) ;  /* 0x0000000000800947 */ /* 0x002fea0003800000 */
[----:B------:R-:W0:Y:S01]  /*0080*/  S2R R5, SR_LANEID ;  /* 0x0000000000057919 */ /* 0x000e220000000000 */
[----:B------:R-:W-:Y:S01]  /*0090*/  VOTEU.ANY UR7, UPT, PT ;  /* 0x0000000000077886 */ /* 0x000fe200038e0100 */
[----:B------:R-:W1:Y:S01]  /*00a0*/  LDC.64 R2, c[0x0][0x390] ;  /* 0x0000e400ff027b82 */ /* 0x000e620000000a00 */
[----:B------:R-:W0:Y:S01]  /*00b0*/  FLO.U32 R6, UR7 ;  /* 0x0000000700067d00 */ /* 0x000e2200080e0000 */
[----:B------:R-:W1:Y:S01]  /*00c0*/  S2R R11, SR_VIRTUALSMID ;  /* 0x00000000000b7919 */ /* 0x000e620000004300 */
[----:B------:R-:W2:Y:S06]  /*00d0*/  LDCU UR6, c[0x0][0x388] ;  /* 0x00007100ff0677ac */ /* 0x000eac0008000800 */
[----:B------:R-:W3:Y:S01]  /*00e0*/  POPC R13, UR7 ;  /* 0x00000007000d7d09 */ /* 0x000ee20008000000 */
[----:B0-----:R-:W-:Y:S01]  /*00f0*/  ISETP.EQ.U32.AND P0, PT, R6, R5, PT ;  /* 0x000000050600720c */ /* 0x001fe20003f02070 */
[----:B------:R-:W0:Y:S01]  /*0100*/  S2UR UR5, SR_CgaCtaId ;  /* 0x00000000000579c3 */ /* 0x000e220000008800 */
[----:B-1----:R-:W-:Y:S01]  /*0110*/  IMAD.WIDE R2, R11, 0x4, R2 ;  /* 0x000000040b027825 */ /* 0x002fe200078e0202 */
[----:B------:R-:W1:Y:S06]  /*0120*/  S2R R8, SR_LTMASK ;  /* 0x0000000000087919 */ /* 0x000e6c0000003900 */
[----:B------:R-:W4:Y:S04]  /*0130*/  LDC.64 R4, c[0x0][0x380] ;  /* 0x0000e000ff047b82 */ /* 0x000f280000000a00 */
[----:B---3--:R-:W3:Y:S01]  /*0140*/  @P0 ATOMG.E.ADD.STRONG.GPU PT, R3, desc[UR12][R2.64], R13 ;  /* 0x8000000d020309a8 */ /* 0x008ee200081ef10c */
[----:B------:R-:W-:-:S02]  /*0150*/  UMOV UR4, 0x400 ;  /* 0x0000040000047882 */ /* 0x000fc40000000000 */
[----:B0-----:R-:W-:Y:S02]  /*0160*/  ULEA UR4, UR5, UR4, 0x18 ;  /* 0x0000000405047291 */ /* 0x001fe4000f8ec0ff */
[----:B--2---:R-:W-:-:S04]  /*0170*/  USHF.L.U32 UR5, UR6, 0x5, URZ ;  /* 0x0000000506057899 */ /* 0x004fc800080006ff */
[----:B------:R-:W-:Y:S01]  /*0180*/  UIADD3 UR6, UPT, UPT, UR5, -0x20, URZ ;  /* 0xffffffe005067890 */ /* 0x000fe2000fffe0ff */
[----:B----4-:R-:W-:Y:S01]  /*0190*/  IMAD.WIDE R4, R11, 0x4, R4 ;  /* 0x000000040b047825 */ /* 0x010fe200078e0204 */
[----:B-1----:R-:W-:-:S04]  /*01a0*/  LOP3.LUT R8, R8, UR7, RZ, 0xc0, !PT ;  /* 0x0000000708087c12 */ /* 0x002fc8000f8ec0ff */
[----:B------:R0:W-:Y:S01]  /*01b0*/  @P0 REDG.E.ADD.STRONG.GPU desc[UR12][R4.64], R13 ;  /* 0x0000000d0400098e */ /* 0x0001e2000c12e10c */
[C---:B------:R-:W-:Y:S02]  /*01c0*/  ISETP.GE.AND P0, PT, R11.reuse, UR6, PT ;  /* 0x000000060b007c0c */ /* 0x040fe4000bf06270 */
[----:B------:R-:W-:Y:S02]  /*01d0*/  MOV R10, 0xffffffff ;  /* 0xffffffff000a7802 */ /* 0x000fe40000000f00 */
[----:B------:R-:W-:-:S03]  /*01e0*/  ISETP.GE.OR P0, PT, R11, UR5, !P0 ;  /* 0x000000050b007c0c */ /* 0x000fc6000c706670 */
[----:B------:R-:W-:Y:S01]  /*01f0*/  STS [UR4], R10 ;  /* 0x0000000aff007988 */ /* 0x000fe20008000804 */
[----:B0-----:R-:W0:Y:S03]  /*0200*/  POPC R5, R8 ;  /* 0x0000000800057309 */ /* 0x001e260000000000 */
[----:B---3--:R-:W0:Y:S02]  /*0210*/  SHFL.IDX PT, R0, R3, R6, 0x1f ;  /* 0x00001f0603007589 */ /* 0x008e2400000e0000 */
[----:B0-----:R-:W-:-:S04]  /*0220*/  IADD3 R0, PT, PT, R0, R5, RZ ;  /* 0x0000000500007210 */ /* 0x001fc80007ffe0ff */
[----:B------:R-:W-:Y:S05]  /*0230*/  @P0 BRA `(.L_x_1) ;  /* 0x0000003000580947 */ /* 0x000fea0003800000 */
[----:B------:R-:W-:-:S13]  /*0240*/  ISETP.GT.AND P0, PT, R0, 0xf, PT ;  /* 0x0000000f0000780c */ /* 0x000fda0003f04270 */
[----:B------:R-:W-:-:S04]  /*0250*/  @!P0 IADD3 R3, PT, PT, R11, -UR6, RZ ;  /* 0x800000060b038c10 */ /* 0x000fc8000fffe0ff */
[----:B------:R-:W-:-:S05]  /*0260*/  @!P0 LEA R3, R3, R0, 0x4 ;  /* 0x0000000003038211 */ /* 0x000fca00078e20ff */
[----:B------:R0:W-:Y:S02]  /*0270*/  @!P0 STS [UR4], R3 ;  /* 0x00000003ff008988 */ /* 0x0001e40008000804 */
.L_x_0:
[----:B------:R-:W-:Y:S05]  /*0280*/  WARPSYNC.ALL ;  /* 0x0000000000007948 */ /* 0x000fea0003800000 */
[----:B------:R-:W1:Y:S08]  /*0290*/  S2UR UR5, SR_CgaCtaId ;  /* 0x00000000000579c3 */ /* 0x000e700000008800 */
[----:B------:R-:W-:Y:S06]  /*02a0*/  BAR.SYNC.DEFER_BLOCKING 0x0 ;  /* 0x0000000000007b1d */ /* 0x000fec0000010000 */
[----:B------:R-:W-:-:S02]  /*02b0*/  UMOV UR4, 0x400 ;  /* 0x0000040000047882 */ /* 0x000fc40000000000 */
[----:B-1----:R-:W-:-:S09]  /*02c0*/  ULEA UR6, UR5, UR4, 0x18 ;  /* 0x0000000405067291 */ /* 0x002fd2000f8ec0ff */
[----:B------:R-:W1:Y:S02]  /*02d0*/  LDS R0, [UR6] ;  /* 0x00000006ff007984 */ /* 0x000e640008000800 */
[----:B-1----:R-:W-:-:S13]  /*02e0*/  R2UR UR6, R0 ;  /* 0x00000000000672ca */ /* 0x002fda00000e0000 */
[----:B------:R-:W-:-:S06]  /*02f0*/  UISETP.GT.U32.AND UP0, UPT, UR6, 0x1ff, UPT ;  /* 0x000001ff0600788c */ /* 0x000fcc000bf04070 */
[----:B------:R-:W-:-:S13]  /*0300*/  PLOP3.LUT P0, PT, PT, PT, UP0, 0x80, 0x8 ;  /* 0x000000000008781c */ /* 0x000fda0003f0f008 */
[----:B------:R-:W-:Y:S05]  /*0310*/  @P0 EXIT ;  /* 0x000000000000094d */ /* 0x000fea0003800000 */
[C---:B------:R-:W-:Y:S01]  /*0320*/  LEA R2, R7.reuse, R7, 0x2 ;  /* 0x0000000707027211 */ /* 0x040fe200078e10ff */
[----:B------:R-:W-:Y:S01]  /*0330*/  UIADD3 UR4, UPT, UPT, UR4, 0x4, URZ ;  /* 0x0000000404047890 */ /* 0x000fe2000fffe0ff */
[----:B------:R-:W-:Y:S01]  /*0340*/  ISETP.GT.U32.AND P0, PT, R7, 0x5, PT ;  /* 0x000000050700780c */ /* 0x000fe20003f04070 */
[----:B------:R-:W-:Y:S01]  /*0350*/  HFMA2 R11, -RZ, RZ, 0, 0 ;  /* 0x00000000ff0b7431 */ /* 0x000fe200000001ff */
[C---:B------:R-:W-:Y:S01]  /*0360*/  IADD3 R4, PT, PT, R2.reuse, 0x2, RZ ;  /* 0x0000000202047810 */ /* 0x040fe20007ffe0ff */
[----:B------:R-:W-:Y:S01]  /*0370*/  ULEA UR4, UR5, UR4, 0x18 ;  /* 0x0000000405047291 */ /* 0x000fe2000f8ec0ff */
[----:B------:R-:W-:Y:S02]  /*0380*/  IADD3 R6, PT, PT, R2, 0x3, RZ ;  /* 0x0000000302067810 */ /* 0x000fe40007ffe0ff */
[----:B------:R-:W-:Y:S02]  /*0390*/  CS2R R64, SRZ ;  /* 0x0000000000407805 */ /* 0x000fe4000001ff00 */
[----:B------:R-:W-:-:S02]  /*03a0*/  LEA R2, R9, R2, 0x5 ;  /* 0x0000000209027211 */ /* 0x000fc400078e28ff */
[----:B------:R-:W-:Y:S02]  /*03b0*/  CS2R R20, SRZ ;  /* 0x0000000000147805 */ /* 0x000fe4000001ff00 */
[----:B0-----:R-:W-:Y:S02]  /*03c0*/  SHF.L.U32 R3, R9, 0x3, RZ ;  /* 0x0000000309037819 */ /* 0x001fe400000006ff */
[----:B------:R-:W-:Y:S02]  /*03d0*/  CS2R R34, SRZ ;  /* 0x0000000000227805 */ /* 0x000fe4000001ff00 */
[----:B------:R-:W-:Y:S02]  /*03e0*/  LEA.HI R0, R7, R7, RZ, 0x1e ;  /* 0x0000000707007211 */ /* 0x000fe400078ff0ff */
[----:B------:R-:W-:Y:S02]  /*03f0*/  CS2R R48, SRZ ;  /* 0x0000000000307805 */ /* 0x000fe4000001ff00 */
[----:B------:R-:W-:-:S02]  /*0400*/  ISETP.GT.U32.OR P1, PT, R2, 0x7d, P0 ;  /* 0x0000007d0200780c */ /* 0x000fc40000724470 */
[----:B------:R-:W-:Y:S02]  /*0410*/  CS2R R22, SRZ ;  /* 0x0000000000167805 */ /* 0x000fe4000001ff00 */
[C---:B------:R-:W-:Y:S02]  /*0420*/  ISETP.GT.U32.OR P2, PT, R2.reuse, 0x7c, P0 ;  /* 0x0000007c0200780c */ /* 0x040fe40000744470 */
[----:B------:R-:W-:Y:S02]  /*0430*/  CS2R R36, SRZ ;  /* 0x0000000000247805 */ /* 0x000fe4000001ff00 */
[----:B------:R-:W-:Y:S01]  /*0440*/  ISETP.GT.U32.OR P3, PT, R2, 0x7b, P0 ;  /* 0x0000007b0200780c */ /* 0x000fe20000764470 */
[----:B------:R-:W-:Y:S01]  /*0450*/  IMAD R2, R9, 0x7, R7 ;  /* 0x0000000709027824 */ /* 0x000fe200078e0207 */
[----:B------:R-:W-:Y:S02]  /*0460*/  LEA.HI R4, R4, R3, RZ, 0x1e ;  /* 0x0000000304047211 */ /* 0x000fe400078ff0ff */
[----:B------:R-:W-:-:S02]  /*0470*/  CS2R R50, SRZ ;  /* 0x0000000000327805 */ /* 0x000fc4000001ff00 */
[-C--:B------:R-:W-:Y:S02]  /*0480*/  LEA.HI R6, R6, R3.reuse, RZ, 0x1e ;  /* 0x0000000306067211 */ /* 0x080fe400078ff0ff */
[----:B------:R-:W-:Y:S02]  /*0490*/  CS2R R62, SRZ ;  /* 0x00000000003e7805 */ /* 0x000fe4000001ff00 */
[----:B------:R-:W-:Y:S02]  /*04a0*/  IADD3 R0, PT, PT, R0, R3, RZ ;  /* 0x0000000300007210 */ /* 0x000fe40007ffe0ff */
[----:B------:R-:W-:Y:S02]  /*04b0*/  CS2R R24, SRZ ;  /* 0x0000000000187805 */ /* 0x000fe4000001ff00 */
[----:B------:R-:W-:Y:S02]  /*04c0*/  ISETP.GT.U32.OR P0, PT, R4, 0x1f, P1 ;  /* 0x0000001f0400780c */ /* 0x000fe40000f04470 */
[----:B------:R-:W-:-:S02]  /*04d0*/  CS2R R38, SRZ ;  /* 0x0000000000267805 */ /* 0x000fc4000001ff00 */
[----:B------:R-:W-:Y:S02]  /*04e0*/  LEA R2, R2, -R2, 0x3 ;  /* 0x8000000202027211 */ /* 0x000fe400078e18ff */
[----:B------:R-:W-:Y:S02]  /*04f0*/  CS2R R52, SRZ ;  /* 0x0000000000347805 */ /* 0x000fe4000001ff00 */
[----:B------:R-:W-:Y:S02]  /*0500*/  ISETP.GT.U32.OR P1, PT, R6, 0x1f, P2 ;  /* 0x0000001f0600780c */ /* 0x000fe40001724470 */
[----:B------:R-:W-:Y:S02]  /*0510*/  CS2R R12, SRZ ;  /* 0x00000000000c7805 */ /* 0x000fe4000001ff00 */
[----:B------:R-:W-:Y:S02]  /*0520*/  ISETP.GT.U32.OR P2, PT, R0, 0x1e, P3 ;  /* 0x0000001e0000780c */ /* 0x000fe40001f44470 */
[----:B------:R-:W-:-:S02]  /*0530*/  CS2R R26, SRZ ;  /* 0x00000000001a7805 */ /* 0x000fc4000001ff00 */
[----:B------:R-:W-:Y:S02]  /*0540*/  CS2R R40, SRZ ;  /* 0x0000000000287805 */ /* 0x000fe4000001ff00 */
[----:B------:R-:W-:Y:S02]  /*0550*/  CS2R R54, SRZ ;  /* 0x0000000000367805 */ /* 0x000fe4000001ff00 */
[----:B------:R-:W-:Y:S02]  /*0560*/  CS2R R14, SRZ ;  /* 0x00000000000e7805 */ /* 0x000fe4000001ff00 */
[----:B------:R-:W-:Y:S02]  /*0570*/  CS2R R28, SRZ ;  /* 0x00000000001c7805 */ /* 0x000fe4000001ff00 */
[----:B------:R-:W-:Y:S02]  /*0580*/  CS2R R42, SRZ ;  /* 0x00000000002a7805 */ /* 0x000fe4000001ff00 */
        /* <DEDUP_REMOVED lines=9> */
[----:B------:R-:W-:Y:S02]  /*0620*/  MOV R73, RZ ;  /* 0x000000ff00497202 */ /* 0x000fe40000000f00 */
[----:B------:R-:W-:Y:S01]  /*0630*/  LEA R2, R2, UR4, 0x2 ;  /* 0x0000000402027c11 */ /* 0x000fe2000f8e10ff */
[----:B------:R-:W-:-:S06]  /*0640*/  UMOV UR4, URZ ;  /* 0x000000ff00047c82 */ /* 0x000fcc0008000000 */
.L_x_4:
[----:B------:R-:W-:-:S05]  /*0650*/  UMOV UR5, URZ ;  /* 0x000000ff00057c82 */ /* 0x000fca0008000000 */
.L_x_3:
[----:B------:R-:W0:Y:S01]  /*0660*/  S2R R7, SR_TID.X ;  /* 0x0000000000077919 */ /* 0x000e220000002100 */
[----:B------:R-:W-:Y:S01]  /*0670*/  USHF.R.U32.HI UR7, URZ, 0x4, UR6 ;  /* 0x00000004ff077899 */ /* 0x000fe20008011606 */
[----:B------:R-:W-:Y:S01]  /*0680*/  MOV R0, UR4 ;  /* 0x0000000400007c02 */ /* 0x000fe20008000f00 */
[----:B------:R-:W1:Y:S01]  /*0690*/  S2UR UR9, SR_CgaCtaId ;  /* 0x00000000000979c3 */ /* 0x000e620000008800 */
[----:B------:R-:W2:Y:S01]  /*06a0*/  S2R R6, SR_TID.Z ;  /* 0x0000000000067919 */ /* 0x000ea20000002300 */
[----:B------:R-:W-:Y:S01]  /*06b0*/  MOV R67, UR4 ;  /* 0x0000000400437c02 */ /* 0x000fe20008000f00 */
[----:B------:R-:W-:Y:S01]  /*06c0*/  UMOV UR10, 0xfffffffd ;  /* 0xfffffffd000a7882 */ /* 0x000fe20000000000 */
[----:B------:R-:W-:Y:S01]  /*06d0*/  MOV R3, UR7 ;  /* 0x0000000700037c02 */ /* 0x000fe20008000f00 */
[----:B------:R-:W-:Y:S01]  /*06e0*/  ULOP3.LUT UR7, UR6, 0xf, URZ, 0xc0, !UPT ;  /* 0x0000000f06077892 */ /* 0x000fe2000f8ec0ff */
[----:B------:R-:W-:-:S05]  /*06f0*/  MOV R69, UR4 ;  /* 0x0000000400457c02 */ /* 0x000fca0008000f00 */
[----:B------:R-:W-:Y:S01]  /*0700*/  MOV R5, UR7 ;  /* 0x0000000700057c02 */ /* 0x000fe20008000f00 */
[----:B------:R-:W-:Y:S02]  /*0710*/  UMOV UR7, 0x400 ;  /* 0x0000040000077882 */ /* 0x000fe40000000000 */
[----:B------:R-:W-:Y:S02]  /*0720*/  UIADD3 UR8, UPT, UPT, UR7, 0x4, URZ ;  /* 0x0000000407087890 */ /* 0x000fe4000fffe0ff */
[----:B------:R-:W-:Y:S02]  /*0730*/  UIADD3 UR7, UPT, UPT, UR7, 0x314, URZ ;  /* 0x0000031407077890 */ /* 0x000fe4000fffe0ff */
[----:B-1----:R-:W-:Y:S02]  /*0740*/  ULEA UR8, UR9, UR8, 0x18 ;  /* 0x0000000809087291 */ /* 0x002fe4000f8ec0ff */
[----:B------:R-:W-:Y:S01]  /*0750*/  ULEA UR7, UR9, UR7, 0x18 ;  /* 0x0000000709077291 */ /* 0x000fe2000f8ec0ff */
[----:B0-----:R-:W-:-:S02]  /*0760*/  LEA R8, R7, R7, 0x2 ;  /* 0x0000000707087211 */ /* 0x001fc400078e10ff */
[----:B------:R-:W-:Y:S01]  /*0770*/  UMOV UR9, 0x2 ;  /* 0x0000000200097882 */ /* 0x000fe20000000000 */
[----:B------:R-:W-:Y:S02]  /*0780*/  LEA.HI R68, R7, R7, RZ, 0x1e ;  /* 0x0000000707447211 */ /* 0x000fe400078ff0ff */
[C---:B------:R-:W-:Y:S02]  /*0790*/  IADD3 R4, PT, PT, R8.reuse, 0x3, RZ ;  /* 0x0000000308047810 */ /* 0x040fe40007ffe0ff */
[C---:B------:R-:W-:Y:S02]  /*07a0*/  IADD3 R10, PT, PT, R8.reuse, 0x2, RZ ;  /* 0x00000002080a7810 */ /* 0x040fe40007ffe0ff */
[-C--:B--2---:R-:W-:Y:S02]  /*07b0*/  LEA R5, R5, R6.reuse, 0x2 ;  /* 0x0000000605057211 */ /* 0x084fe400078e10ff */
[----:B------:R-:W-:Y:S02]  /*07c0*/  IADD3 R8, PT, PT, R8, 0x1, RZ ;  /* 0x0000000108087810 */ /* 0x000fe40007ffe0ff */
[----:B------:R-:W-:Y:S01]  /*07d0*/  LEA R3, R3, R6, 0x9 ;  /* 0x0000000603037211 */ /* 0x000fe200078e48ff */
[----:B------:R-:W-:Y:S01]  /*07e0*/  IMAD R5, R5, 0x9000, RZ ;  /* 0x0000900005057824 */ /* 0x000fe200078e02ff */
[----:B------:R-:W-:-:S02]  /*07f0*/  SHF.R.U32.HI R4, RZ, 0x2, R4 ;  /* 0x00000002ff047819 */ /* 0x000fc40000011604 */
[----:B------:R-:W-:Y:S02]  /*0800*/  SHF.R.U32.HI R10, RZ, 0x2, R10 ;  /* 0x00000002ff0a7819 */ /* 0x000fe4000001160a */
[----:B------:R-:W-:Y:S01]  /*0810*/  SHF.R.U32.HI R66, RZ, 0x2, R8 ;  /* 0x00000002ff427819 */ /* 0x000fe20000011608 */
[--C-:B------:R-:W-:Y:S01]  /*0820*/  IMAD R4, R4, 0x11dc, R5.reuse ;  /* 0x000011dc04047824 */ /* 0x100fe200078e0205 */
[----:B------:R-:W-:Y:S01]  /*0830*/  LEA R3, R0, R3, 0x2 ;  /* 0x0000000300037211 */ /* 0x000fe200078e10ff */
[--C-:B------:R-:W-:Y:S01]  /*0840*/  IMAD R10, R10, 0x1200, R5.reuse ;  /* 0x000012000a0a7824 */ /* 0x100fe200078e0205 */
[C---:B------:R-:W-:Y:S01]  /*0850*/  LOP3.LUT R0, R7.reuse, 0x3, RZ, 0xc0, !PT ;  /* 0x0000000307007812 */ /* 0x040fe200078ec0ff */
[--C-:B------:R-:W-:Y:S01]  /*0860*/  IMAD R66, R66, 0x11dc, R5.reuse ;  /* 0x000011dc42427824 */ /* 0x100fe200078e0205 */
[C---:B------:R-:W-:Y:S01]  /*0870*/  IADD3 R8, PT, PT, R7.reuse, UR5, RZ ;  /* 0x0000000507087c10 */ /* 0x040fe2000fffe0ff */
[----:B------:R-:W-:Y:S01]  /*0880*/  IMAD R5, R68, 0x1200, R5 ;  /* 0x0000120044057824 */ /* 0x000fe200078e0205 */
[C---:B------:R-:W-:Y:S01]  /*0890*/  LOP3.LUT R9, R0.reuse, 0x2, RZ, 0x3c, !PT ;  /* 0x0000000200097812 */ /* 0x040fe200078e3cff */
[C---:B------:R-:W-:Y:S01]  /*08a0*/  IMAD R4, R7.reuse, 0x2d, R4 ;  /* 0x0000002d07047824 */ /* 0x040fe200078e0204 */
[----:B------:R-:W-:Y:S01]  /*08b0*/  LOP3.LUT P3, RZ, R7, UR5, RZ, 0xfc, !PT ;  /* 0x0000000507ff7c12 */ /* 0x000fe2000f86fcff */
[----:B------:R-:W-:-:S02]  /*08c0*/  IMAD R5, R0, 0x9, R5 ;  /* 0x0000000900057824 */ /* 0x000fc400078e0205 */
[----:B------:R-:W-:Y:S02]  /*08d0*/  HFMA2 R0, -RZ, RZ, 0, 4.17232513427734375e-07 ;  /* 0x00000007ff007431 */ /* 0x000fe400000001ff */
[----:B------:R-:W-:Y:S01]  /*08e0*/  IMAD R3, R3, 0x7, R8 ;  /* 0x0000000703037824 */ /* 0x000fe200078e0208 */
[----:B------:R-:W-:Y:S01]  /*08f0*/  ISETP.LT.U32.AND P3, PT, R8, 0x8, P3 ;  /* 0x000000080800780c */ /* 0x000fe20001f61070 */
[----:B------:R-:W-:Y:S01]  /*0900*/  IMAD R66, R7, 0x2d, R66 ;  /* 0x0000002d07427824 */ /* 0x000fe200078e0242 */
[----:B------:R-:W-:Y:S01]  /*0910*/  MOV R8, UR4 ;  /* 0x0000000400087c02 */ /* 0x000fe20008000f00 */
[----:B------:R-:W-:Y:S01]  /*0920*/  IMAD R9, R9, 0x9, R10 ;  /* 0x0000000909097824 */ /* 0x000fe200078e020a */
[----:B------:R-:W-:Y:S01]  /*0930*/  MOV R10, UR4 ;  /* 0x00000004000a7c02 */ /* 0x000fe20008000f00 */
[----:B------:R-:W-:Y:S01]  /*0940*/  IMAD R4, R67, 0x24, R4 ;  /* 0x0000002443047824 */ /* 0x000fe200078e0204 */
[----:B------:R-:W-:Y:S01]  /*0950*/  MOV R67, UR5 ;  /* 0x0000000500437c02 */ /* 0x000fe20008000f00 */
[----:B------:R-:W-:Y:S01]  /*0960*/  IMAD R66, R69, 0x24, R66 ;  /* 0x0000002445427824 */ /* 0x000fe200078e0242 */
[----:B------:R-:W-:Y:S01]  /*0970*/  LEA R6, R6, UR7, 0x6 ;  /* 0x0000000706067c11 */ /* 0x000fe2000f8e30ff */
[----:B------:R-:W-:Y:S01]  /*0980*/  IMAD R0, R3, R0, -0x8 ;  /* 0xfffffff803007424 */ /* 0x000fe200078e0200 */
[----:B------:R-:W-:Y:S01]  /*0990*/  MOV R3, UR5 ;  /* 0x0000000500037c02 */ /* 0x000fe20008000f00 */
[----:B------:R-:W-:Y:S01]  /*09a0*/  IMAD R9, R8, 0x24, R9 ;  /* 0x0000002408097824 */ /* 0x000fe200078e0209 */
[----:B------:R-:W-:Y:S01]  /*09b0*/  MOV R8, UR5 ;  /* 0x0000000500087c02 */ /* 0x000fe20008000f00 */
[----:B------:R-:W-:Y:S01]  /*09c0*/  IMAD R5, R10, 0x24, R5 ;  /* 0x000000240a057824 */ /* 0x000fe200078e0205 */
[----:B------:R-:W-:Y:S01]  /*09d0*/  MOV R10, UR5 ;  /* 0x00000005000a7c02 */ /* 0x000fe20008000f00 */
[----:B------:R-:W-:Y:S01]  /*09e0*/  IMAD R4, R3, 0x3, R4 ;  /* 0x0000000303047824 */ /* 0x000fe200078e0204 */
[----:B------:R-:W-:Y:S01]  /*09f0*/  UIADD3 UR5, UPT, UPT, UR5, 0x1, URZ ;  /* 0x0000000105057890 */ /* 0x000fe2000fffe0ff */
[----:B------:R-:W-:Y:S01]  /*0a00*/  IMAD R66, R67, 0x3, R66 ;  /* 0x0000000343427824 */ /* 0x000fe200078e0242 */
[----:B------:R-:W-:Y:S01]  /*0a10*/  LEA R7, R7, UR8, 0x2 ;  /* 0x0000000807077c11 */ /* 0x000fe2000f8e10ff */
[----:B------:R-:W-:Y:S01]  /*0a20*/  IMAD R8, R8, 0x3, R9 ;  /* 0x0000000308087824 */ /* 0x000fe200078e0209 */
[----:B------:R-:W-:Y:S01]  /*0a30*/  IADD3 R3, PT, PT, R4, 0x1b, RZ ;  /* 0x0000001b04037810 */ /* 0x000fe20007ffe0ff */
[----:B------:R-:W-:Y:S01]  /*0a40*/  IMAD R9, R10, 0x3, R5 ;  /* 0x000000030a097824 */ /* 0x000fe200078e0205 */
[----:B------:R-:W-:Y:S01]  /*0a50*/  IADD3 R4, PT, PT, R66, 0x9, RZ ;  /* 0x0000000942047810 */ /* 0x000fe20007ffe0ff */
[----:B------:R-:W-:-:S11]  /*0a60*/  UISETP.NE.AND UP1, UPT, UR5, 0x3, UPT ;  /* 0x000000030500788c */ /* 0x000fd6000bf25270 */
.L_x_2:
[----:B------:R-:W0:Y:S01]  /*0a70*/  LDC.64 R66, c[0x0][0x398] ;  /* 0x0000e600ff427b82 */ /* 0x000e220000000a00 */
[----:B------:R-:W-:Y:S02]  /*0a80*/  CS2R R70, SRZ ;  /* 0x0000000000467805 */ /* 0x000fe4000001ff00 */
[----:B------:R-:W-:Y:S02]  /*0a90*/  MOV R5, UR10 ;  /* 0x0000000a00057c02 */ /* 0x000fe40008000f00 */
[----:B------:R-:W-:Y:S02]  /*0aa0*/  CS2R R74, SRZ ;  /* 0x00000000004a7805 */ /* 0x000fe4000001ff00 */
[----:B------:R-:W-:Y:S01]  /*0ab0*/  MOV R72, RZ ;  /* 0x000000ff00487202 */ /* 0x000fe20000000f00 */
[----:B------:R-:W-:Y:S01]  /*0ac0*/  BAR.SYNC.DEFER_BLOCKING 0x0 ;  /* 0x0000000000007b1d */ /* 0x000fe20000010000 */
[----:B------:R-:W-:Y:S01]  /*0ad0*/  ISETP.EQ.OR P4, PT, R5, -0x3, !P3 ;  /* 0xfffffffd0500780c */ /* 0x000fe20005f82670 */
[----:B0-----:R-:W-:-:S05]  /*0ae0*/  IMAD.WIDE R66, R0, 0x4, R66 ;  /* 0x0000000400427825 */ /* 0x001fca00078e0242 */
[----:B------:R-:W2:Y:S04]  /*0af0*/  @P3 LDG.E.CONSTANT R71, desc[UR12][R66.64+0x8] ;  /* 0x0000080c42473981 */ /* 0x000ea8000c1e9900 */
[----:B------:R-:W3:Y:S04]  /*0b00*/  @P3 LDG.E.CONSTANT R75, desc[UR12][R66.64+0xc] ;  /* 0x00000c0c424b3981 */ /* 0x000ee8000c1e9900 */
[----:B------:R-:W4:Y:S01]  /*0b10*/  @!P4 LDG.E.CONSTANT R72, desc[UR12][R66.64] ;  /* 0x0000000c4248c981 */ /* 0x000f22000c1e9900 */
[----:B------:R-:W-:Y:S02]  /*0b20*/  ISETP.EQ.OR P4, PT, R5, -0x1, !P3 ;  /* 0xffffffff0500780c */ /* 0x000fe40005f82670 */
[----:B------:R-:W-:Y:S01]  /*0b30*/  MOV R10, RZ ;  /* 0x000000ff000a7202 */ /* 0x000fe20000000f00 */
[----:B------:R-:W5:Y:S01]  /*0b40*/  @P3 LDG.E.CONSTANT R74, desc[UR12][R66.64+0x4] ;  /* 0x0000040c424a3981 */ /* 0x000f62000c1e9900 */
[----:B------:R-:W-:-:S04]  /*0b50*/  MOV R5, RZ ;  /* 0x000000ff00057202 */ /* 0x000fc80000000f00 */
[----:B------:R-:W5:Y:S04]  /*0b60*/  @P3 LDG.E.CONSTANT R10, desc[UR12][R66.64+0x10] ;  /* 0x0000100c420a3981 */ /* 0x000f68000c1e9900 */
[----:B------:R-:W5:Y:S04]  /*0b70*/  @P3 LDG.E.CONSTANT R5, desc[UR12][R66.64+0x14] ;  /* 0x0000140c42053981 */ /* 0x000f68000c1e9900 */
[----:B------:R0:W5:Y:S02]  /*0b80*/  @!P4 LDG.E.CONSTANT R70, desc[UR12][R66.64+0x18] ;  /* 0x0000180c4246c981 */ /* 0x000164000c1e9900 */
[----:B0-----:R-:W0:Y:S02]  /*0b90*/  LDC.64 R66, c[0x0][0x3a0] ;  /* 0x0000e800ff427b82 */ /* 0x001e240000000a00 */
[--C-:B0-----:R-:W-:Y:S01]  /*0ba0*/  IMAD.WIDE.U32 R68, R4, 0x4, R66.reuse ;  /* 0x0000000404447825 */ /* 0x101fe200078e0042 */
[----:B--2---:R0:W-:Y:S04]  /*0bb0*/  STS [R2+0x8], R71 ;  /* 0x0000084702007388 */ /* 0x0041e80000000800 */
[----:B---3--:R1:W-:Y:S04]  /*0bc0*/  STS [R2+0xc], R75 ;  /* 0x00000c4b02007388 */ /* 0x0083e80000000800 */
[----:B0-----:R0:W2:Y:S02]  /*0bd0*/  LDG.E.CONSTANT R71, desc[UR12][R68.64] ;  /* 0x0000000c44477981 */ /* 0x0010a4000c1e9900 */
[----:B0-----:R-:W-:-:S05]  /*0be0*/  @!P0 IMAD.WIDE.U32 R68, R8, 0x4, R66 ;  /* 0x0000000408448825 */ /* 0x001fca00078e0042 */
[----:B-1----:R0:W3:Y:S04]  /*0bf0*/  @!P0 LDG.E.CONSTANT R75, desc[UR12][R68.64] ;  /* 0x0000000c444b8981 */ /* 0x0020e8000c1e9900 */
[----:B----4-:R1:W-:Y:S01]  /*0c00*/  STS [R2], R72 ;  /* 0x0000004802007388 */ /* 0x0103e20000000800 */
[----:B0-----:R-:W-:-:S04]  /*0c10*/  @!P1 IMAD.WIDE.U32 R68, R3, 0x4, R66 ;  /* 0x0000000403449825 */ /* 0x001fc800078e0042 */
[----:B------:R-:W-:Y:S01]  /*0c20*/  IMAD.WIDE.U32 R66, R9, 0x4, R66 ;  /* 0x0000000409427825 */ /* 0x000fe200078e0042 */
[----:B------:R0:W4:Y:S04]  /*0c30*/  @!P1 LDG.E.CONSTANT R77, desc[UR12][R68.64] ;  /* 0x0000000c444d9981 */ /* 0x000128000c1e9900 */
[----:B------:R-:W4:Y:S04]  /*0c40*/  LDG.E.CONSTANT R76, desc[UR12][R66.64] ;  /* 0x0000000c424c7981 */ /* 0x000f28000c1e9900 */
[----:B-1----:R1:W4:Y:S04]  /*0c50*/  @!P2 LDG.E.CONSTANT R72, desc[UR12][R66.64+0x4800] ;  /* 0x0048000c4248a981 */ /* 0x002328000c1e9900 */
[----:B-----5:R5:W-:Y:S04]  /*0c60*/  STS [R2+0x10], R10 ;  /* 0x0000100a02007388 */ /* 0x020be80000000800 */
[----:B------:R0:W-:Y:S01]  /*0c70*/  STS [R2+0x14], R5 ;  /* 0x0000140502007388 */ /* 0x0001e20000000800 */
[----:B-----5:R-:W5:Y:S01]  /*0c80*/  S2R R10, SR_TID.Z ;  /* 0x00000000000a7919 */ /* 0x020f620000002300 */
[----:B0-----:R-:W0:Y:S01]  /*0c90*/  S2R R5, SR_TID.X ;  /* 0x0000000000057919 */ /* 0x001e220000002100 */
[----:B------:R-:W1:Y:S01]  /*0ca0*/  S2UR UR8, SR_CgaCtaId ;  /* 0x00000000000879c3 */ /* 0x000e620000008800 */
[----:B------:R-:W-:-:S02]  /*0cb0*/  UMOV UR7, 0x400 ;  /* 0x0000040000077882 */ /* 0x000fc40000000000 */
[----:B------:R-:W-:Y:S01]  /*0cc0*/  UIADD3 UR7, UPT, UPT, UR7, 0x314, URZ ;  /* 0x0000031407077890 */ /* 0x000fe2000fffe0ff */
[----:B------:R-:W-:Y:S04]  /*0cd0*/  STS [R2+0x4], R74 ;  /* 0x0000044a02007388 */ /* 0x000fe80000000800 */
[----:B------:R-:W-:Y:S01]  /*0ce0*/  STS [R2+0x18], R70 ;  /* 0x0000184602007388 */ /* 0x000fe20000000800 */
[----:B-----5:R-:W-:Y:S01]  /*0cf0*/  SHF.L.U32 R68, R10, 0x5, RZ ;  /* 0x000000050a447819 */ /* 0x020fe200000006ff */
[----:B-1----:R-:W-:-:S04]  /*0d00*/  ULEA UR7, UR8, UR7, 0x18 ;  /* 0x0000000708077291 */ /* 0x002fc8000f8ec0ff */
[----:B0-----:R-:W-:-:S05]  /*0d10*/  IMAD R68, R5, 0x5, R68 ;  /* 0x0000000505447824 */ /* 0x001fca00078e0244 */
[----:B------:R-:W-:-:S05]  /*0d20*/  LEA R67, R68, UR7, 0x2 ;  /* 0x0000000744437c11 */ /* 0x000fca000f8e10ff */
[----:B--2---:R-:W-:Y:S04]  /*0d30*/  STS [R67+0x4], R71 ;  /* 0x0000044743007388 */ /* 0x004fe80000000800 */
[----:B---3--:R-:W-:Y:S04]  /*0d40*/  @!P0 STS [R67+0x8], R75 ;  /* 0x0000084b43008388 */ /* 0x008fe80000000800 */
[----:B----4-:R-:W-:Y:S04]  /*0d50*/  @!P1 STS [R67+0xc], R77 ;  /* 0x00000c4d43009388 */ /* 0x010fe80000000800 */
[----:B------:R-:W-:Y:S04]  /*0d60*/  STS [R67], R76 ;  /* 0x0000004c43007388 */ /* 0x000fe80000000800 */
[----:B------:R-:W-:Y:S01]  /*0d70*/  @!P2 STS [R67+0x10], R72 ;  /* 0x000010484300a388 */ /* 0x000fe20000000800 */
[----:B------:R-:W-:Y:S06]  /*0d80*/  BAR.SYNC.DEFER_BLOCKING 0x0 ;  /* 0x0000000000007b1d */ /* 0x000fec0000010000 */
[----:B------:R-:W-:Y:S04]  /*0d90*/  LDS R72, [R7] ;  /* 0x0000000007487984 */ /* 0x000fe80000000800 */
[----:B------:R-:W0:Y:S04]  /*0da0*/  LDS R74, [R6] ;  /* 0x00000000064a7984 */ /* 0x000e280000000800 */
[----:B------:R-:W1:Y:S04]  /*0db0*/  LDS R71, [R7+0x1c] ;  /* 0x00001c0007477984 */ /* 0x000e680000000800 */
[----:B------:R-:W2:Y:S04]  /*0dc0*/  LDS R70, [R7+0x38] ;  /* 0x0000380007467984 */ /* 0x000ea80000000800 */
[----:B------:R-:W3:Y:S04]  /*0dd0*/  LDS R69, [R7+0x54] ;  /* 0x0000540007457984 */ /* 0x000ee80000000800 */
[----:B------:R-:W4:Y:S04]  /*0de0*/  LDS R68, [R7+0x70] ;  /* 0x0000700007447984 */ /* 0x000f280000000800 */
[----:B------:R-:W5:Y:S04]  /*0df0*/  LDS R66, [R7+0x8c] ;  /* 0x00008c0007427984 */ /* 0x000f680000000800 */
[----:B------:R-:W5:Y:S01]  /*0e00*/  LDS R67, [R7+0xa8] ;  /* 0x0000a80007437984 */ /* 0x000f620000000800 */
[----:B0-----:R-:W-:Y:S01]  /*0e10*/  FFMA R65, R72, R74, R65 ;  /* 0x0000004a48417223 */ /* 0x001fe20000000041 */
[C---:B-1----:R-:W-:Y:S01]  /*0e20*/  FFMA R64, R74.reuse, R71, R64 ;  /* 0x000000474a407223 */ /* 0x042fe20000000040 */
[C---:B--2---:R-:W-:Y:S01]  /*0e30*/  FFMA R63, R74.reuse, R70, R63 ;  /* 0x000000464a3f7223 */ /* 0x044fe2000000003f */
[C---:B---3--:R-:W-:Y:S01]  /*0e40*/  FFMA R62, R74.reuse, R69, R62 ;  /* 0x000000454a3e7223 */ /* 0x048fe2000000003e */
[C---:B----4-:R-:W-:Y:S01]  /*0e50*/  FFMA R11, R74.reuse, R68, R11 ;  /* 0x000000444a0b7223 */ /* 0x050fe2000000000b */
[C---:B-----5:R-:W-:Y:S01]  /*0e60*/  FFMA R12, R74.reuse, R66, R12 ;  /* 0x000000424a0c7223 */ /* 0x060fe2000000000c */
[----:B------:R-:W-:-:S02]  /*0e70*/  FFMA R13, R74, R67, R13 ;  /* 0x000000434a0d7223 */ /* 0x000fc4000000000d */
[----:B------:R-:W0:Y:S02]  /*0e80*/  LDS R74, [R6+0x100] ;  /* 0x00010000064a7984 */ /* 0x000e240000000800 */
[----:B0-----:R-:W-:Y:S01]  /*0e90*/  FFMA R14, R72, R74, R14 ;  /* 0x0000004a480e7223 */ /* 0x001fe2000000000e */
[C---:B------:R-:W-:Y:S01]  /*0ea0*/  FFMA R15, R74.reuse, R71, R15 ;  /* 0x000000474a0f7223 */ /* 0x040fe2000000000f */
[C---:B------:R-:W-:Y:S01]  /*0eb0*/  FFMA R16, R74.reuse, R70, R16 ;  /* 0x000000464a107223 */ /* 0x040fe20000000010 */
[C---:B------:R-:W-:Y:S01]  /*0ec0*/  FFMA R17, R74.reuse, R69, R17 ;  /* 0x000000454a117223 */ /* 0x040fe20000000011 */
[C---:B------:R-:W-:Y:S01]  /*0ed0*/  FFMA R18, R74.reuse, R68, R18 ;  /* 0x000000444a127223 */ /* 0x040fe20000000012 */
[C---:B------:R-:W-:Y:S01]  /*0ee0*/  FFMA R19, R74.reuse, R66, R19 ;  /* 0x000000424a137223 */ /* 0x040fe20000000013 */
[----:B------:R-:W-:Y:S02]  /*0ef0*/  FFMA R20, R74, R67, R20 ;  /* 0x000000434a147223 */ /* 0x000fe40000000014 */
[----:B------:R-:W0:Y:S02]  /*0f00*/  LDS R74, [R6+0x10] ;  /* 0x00001000064a7984 */ /* 0x000e240000000800 */
[-C--:B0-----:R-:W-:Y:S01]  /*0f10*/  FFMA R21, R72, R74.reuse, R21 ;  /* 0x0000004a48157223 */ /* 0x081fe20000000015 */
[-C--:B------:R-:W-:Y:S01]  /*0f20*/  FFMA R22, R71, R74.reuse, R22 ;  /* 0x0000004a47167223 */ /* 0x080fe20000000016 */
[-C--:B------:R-:W-:Y:S01]  /*0f30*/  FFMA R23, R70, R74.reuse, R23 ;  /* 0x0000004a46177223 */ /* 0x080fe20000000017 */
[-C--:B------:R-:W-:Y:S01]  /*0f40*/  FFMA R24, R69, R74.reuse, R24 ;  /* 0x0000004a45187223 */ /* 0x080fe20000000018 */
[-C--:B------:R-:W-:Y:S01]  /*0f50*/  FFMA R25, R68, R74.reuse, R25 ;  /* 0x0000004a44197223 */ /* 0x080fe20000000019 */
[-C--:B------:R-:W-:Y:S01]  /*0f60*/  FFMA R26, R66, R74.reuse, R26 ;  /* 0x0000004a421a7223 */ /* 0x080fe2000000001a */
[----:B------:R-:W-:-:S02]  /*0f70*/  FFMA R27, R67, R74, R27 ;  /* 0x0000004a431b7223 */ /* 0x000fc4000000001b */
[----:B------:R-:W0:Y:S02]  /*0f80*/  LDS R74, [R6+0x110] ;  /* 0x00011000064a7984 */ /* 0x000e240000000800 */
[-C--:B0-----:R-:W-:Y:S01]  /*0f90*/  FFMA R28, R72, R74.reuse, R28 ;  /* 0x0000004a481c7223 */ /* 0x081fe2000000001c */
[-C--:B------:R-:W-:Y:S01]  /*0fa0*/  FFMA R29, R71, R74.reuse, R29 ;  /* 0x0000004a471d7223 */ /* 0x080fe2000000001d */
[-C--:B------:R-:W-:Y:S01]  /*0fb0*/  FFMA R30, R70, R74.reuse, R30 ;  /* 0x0000004a461e7223 */ /* 0x080fe2000000001e */
[-C--:B------:R-:W-:Y:S01]  /*0fc0*/  FFMA R31, R69, R74.reuse, R31 ;  /* 0x0000004a451f7223 */ /* 0x080fe2000000001f */
[-C--:B------:R-:W-:Y:S01]  /*0fd0*/  FFMA R32, R68, R74.reuse, R32 ;  /* 0x0000004a44207223 */ /* 0x080fe20000000020 */
[-C--:B------:R-:W-:Y:S01]  /*0fe0*/  FFMA R33, R66, R74.reuse, R33 ;  /* 0x0000004a42217223 */ /* 0x080fe20000000021 */
        /* <DEDUP_REMOVED lines=32> */
[----:B------:R-:W-:Y:S01]  /*11f0*/  FFMA R67, R67, R74, R73 ;  /* 0x0000004a43437223 */ /* 0x000fe20000000049 */
[----:B------:R-:W-:Y:S04]  /*1200*/  LDS R72, [R7+0xe0] ;  /* 0x0000e00007487984 */ /* 0x000fe80000000800 */
[----:B------:R-:W-:Y:S04]  /*1210*/  LDS R73, [R7+0xc4] ;  /* 0x0000c40007497984 */ /* 0x000fe80000000800 */
[----:B------:R-:W0:Y:S04]  /*1220*/  LDS R74, [R6+0x4] ;  /* 0x00000400064a7984 */ /* 0x000e280000000800 */
[----:B------:R-:W1:Y:S04]  /*1230*/  LDS R71, [R7+0xfc] ;  /* 0x0000fc0007477984 */ /* 0x000e680000000800 */
[----:B------:R-:W2:Y:S04]  /*1240*/  LDS R70, [R7+0x118] ;  /* 0x0001180007467984 */ /* 0x000ea80000000800 */
[----:B------:R-:W3:Y:S04]  /*1250*/  LDS R69, [R7+0x134] ;  /* 0x0001340007457984 */ /* 0x000ee80000000800 */
[----:B------:R-:W4:Y:S04]  /*1260*/  LDS R68, [R7+0x150] ;  /* 0x0001500007447984 */ /* 0x000f280000000800 */
[----:B------:R-:W5:Y:S01]  /*1270*/  LDS R66, [R7+0x16c] ;  /* 0x00016c0007427984 */ /* 0x000f620000000800 */
[----:B0-----:R-:W-:Y:S01]  /*1280*/  FFMA R65, R73, R74, R65 ;  /* 0x0000004a49417223 */ /* 0x001fe20000000041 */
[C---:B------:R-:W-:Y:S01]  /*1290*/  FFMA R64, R74.reuse, R72, R64 ;  /* 0x000000484a407223 */ /* 0x040fe20000000040 */
[C---:B-1----:R-:W-:Y:S01]  /*12a0*/  FFMA R63, R74.reuse, R71, R63 ;  /* 0x000000474a3f7223 */ /* 0x042fe2000000003f */
[C---:B--2---:R-:W-:Y:S01]  /*12b0*/  FFMA R62, R74.reuse, R70, R62 ;  /* 0x000000464a3e7223 */ /* 0x044fe2000000003e */
[C---:B---3--:R-:W-:Y:S01]  /*12c0*/  FFMA R11, R74.reuse, R69, R11 ;  /* 0x000000454a0b7223 */ /* 0x048fe2000000000b */
[C---:B----4-:R-:W-:Y:S01]  /*12d0*/  FFMA R12, R74.reuse, R68, R12 ;  /* 0x000000444a0c7223 */ /* 0x050fe2000000000c */
[----:B-----5:R-:W-:-:S02]  /*12e0*/  FFMA R13, R74, R66, R13 ;  /* 0x000000424a0d7223 */ /* 0x020fc4000000000d */
[----:B------:R-:W0:Y:S02]  /*12f0*/  LDS R74, [R6+0x104] ;  /* 0x00010400064a7984 */ /* 0x000e240000000800 */
[C---:B0-----:R-:W-:Y:S01]  /*1300*/  FFMA R14, R73.reuse, R74, R14 ;  /* 0x0000004a490e7223 */ /* 0x041fe2000000000e */
        /* <DEDUP_REMOVED lines=126> */
[----:B------:R-:W0:Y:S04]  /*1af0*/  LDS R74, [R6+0xc] ;  /* 0x00000c00064a7984 */ /* 0x000e280000000800 */
        /* <DEDUP_REMOVED lines=53> */
[----:B------:R-:W0:Y:S01]  /*1e50*/  LDS R74, [R6+0x3c] ;  /* 0x00003c00064a7984 */ /* 0x000e220000000800 */
[----:B------:R-:W-:-:S04]  /*1e60*/  UIADD3 UR9, UPT, UPT, UR9, -0x1, URZ ;  /* 0xffffffff09097890 */ /* 0x000fc8000fffe0ff */
[----:B------:R-:W-:Y:S01]  /*1e70*/  UISETP.NE.AND UP0, UPT, UR9, -0x1, UPT ;  /* 0xffffffff0900788c */ /* 0x000fe2000bf05270 */
        /* <DEDUP_REMOVED lines=8> */
[----:B------:R-:W-:-:S02]  /*1f00*/  IADD3 R0, PT, PT, R0, 0x1, RZ ;  /* 0x0000000100007810 */ /* 0x000fc40007ffe0ff */
[----:B------:R-:W-:Y:S02]  /*1f10*/  IADD3 R3, PT, PT, R3, 0x1, RZ ;  /* 0x0000000103037810 */ /* 0x000fe40007ffe0ff */
[----:B------:R-:W-:Y:S02]  /*1f20*/  IADD3 R8, PT, PT, R8, 0x1, RZ ;  /* 0x0000000108087810 */ /* 0x000fe40007ffe0ff */
[----:B------:R-:W-:Y:S02]  /*1f30*/  IADD3 R4, PT, PT, R4, 0x1, RZ ;  /* 0x0000000104047810 */ /* 0x000fe40007ffe0ff */
[----:B------:R-:W-:Y:S01]  /*1f40*/  IADD3 R9, PT, PT, R9, 0x1, RZ ;  /* 0x0000000109097810 */ /* 0x000fe20007ffe0ff */
[----:B------:R-:W-:Y:S01]  /*1f50*/  UIADD3 UR10, UPT, UPT, UR10, 0x1, URZ ;  /* 0x000000010a0a7890 */ /* 0x000fe2000fffe0ff */
[-C--:B0-----:R-:W-:Y:S01]  /*1f60*/  FFMA R56, R66, R74.reuse, R56 ;  /* 0x0000004a42387223 */ /* 0x081fe20000000038 */
[-C--:B------:R-:W-:Y:S01]  /*1f70*/  FFMA R57, R68, R74.reuse, R57 ;  /* 0x0000004a44397223 */ /* 0x080fe20000000039 */
[-C--:B------:R-:W-:Y:S01]  /*1f80*/  FFMA R58, R69, R74.reuse, R58 ;  /* 0x0000004a453a7223 */ /* 0x080fe2000000003a */
[-C--:B------:R-:W-:Y:S01]  /*1f90*/  FFMA R59, R70, R74.reuse, R59 ;  /* 0x0000004a463b7223 */ /* 0x080fe2000000003b */
[-C--:B------:R-:W-:Y:S01]  /*1fa0*/  FFMA R60, R71, R74.reuse, R60 ;  /* 0x0000004a473c7223 */ /* 0x080fe2000000003c */
[-C--:B------:R-:W-:Y:S01]  /*1fb0*/  FFMA R61, R72, R74.reuse, R61 ;  /* 0x0000004a483d7223 */ /* 0x080fe2000000003d */
[----:B------:R-:W-:Y:S01]  /*1fc0*/  FFMA R73, R73, R74, R67 ;  /* 0x0000004a49497223 */ /* 0x000fe20000000043 */
[----:B------:R-:W-:Y:S06]  /*1fd0*/  BRA.U UP0, `(.L_x_2) ;  /* 0xffffffe900a47547 */ /* 0x000fec000b83ffff */
[----:B------:R-:W-:Y:S05]  /*1fe0*/  BRA.U UP1, `(.L_x_3) ;  /* 0xffffffe5019c7547 */ /* 0x000fea000b83ffff */
[----:B------:R-:W-:-:S04]  /*1ff0*/  UIADD3 UR4, UPT, UPT, UR4, 0x1, URZ ;  /* 0x0000000104047890 */ /* 0x000fc8000fffe0ff */
[----:B------:R-:W-:-:S09]  /*2000*/  UISETP.NE.AND UP0, UPT, UR4, 0x80, UPT ;  /* 0x000000800400788c */ /* 0x000fd2000bf05270 */
[----:B------:R-:W-:Y:S05]  /*2010*/  BRA.U UP0, `(.L_x_4) ;  /* 0xffffffe5008c7547 */ /* 0x000fea000b83ffff */
[----:B------:R-:W0:Y:S01]  /*2020*/  LDC.64 R6, c[0x0][0x3b0] ;  /* 0x0000ec00ff067b82 */ /* 0x000e220000000a00 */
[----:B------:R-:W-:Y:S01]  /*2030*/  MOV R0, UR6 ;  /* 0x0000000600007c02 */ /* 0x000fe20008000f00 */
[----:B------:R-:W-:-:S04]  /*2040*/  IMAD R67, R10, 0xc4, R5 ;  /* 0x000000c40a437824 */ /* 0x000fc800078e0205 */
[----:B------:R-:W-:Y:S02]  /*2050*/  IMAD R67, R0, 0x620, R67 ;  /* 0x0000062000437824 */ /* 0x000fe400078e0243 */
[----:B------:R-:W1:Y:S08]  /*2060*/  LDC.64 R4, c[0x0][0x3b8] ;  /* 0x0000ee00ff047b82 */ /* 0x000e700000000a00 */
[----:B------:R-:W2:Y:S01]  /*2070*/  LDC.64 R2, c[0x0][0x3c0] ;  /* 0x0000f000ff027b82 */ /* 0x000ea20000000a00 */
[----:B0-----:R-:W-:-:S05]  /*2080*/  IMAD.WIDE.U32 R6, R67, 0x4, R6 ;  /* 0x0000000443067825 */ /* 0x001fca00078e0006 */
[----:B------:R-:W3:Y:S04]  /*2090*/  LDG.E.CONSTANT R71, desc[UR12][R6.64+0x1c] ;  /* 0x00001c0c06477981 */ /* 0x000ee8000c1e9900 */
[----:B------:R-:W4:Y:S04]  /*20a0*/  LDG.E.CONSTANT R8, desc[UR12][R6.64] ;  /* 0x0000000c06087981 */ /* 0x000f28000c1e9900 */
[----:B------:R-:W5:Y:S04]  /*20b0*/  LDG.E.CONSTANT R66, desc[UR12][R6.64+0x38] ;  /* 0x0000380c06427981 */ /* 0x000f68000c1e9900 */
[----:B------:R-:W5:Y:S04]  /*20c0*/  LDG.E.CONSTANT R75, desc[UR12][R6.64+0x54] ;  /* 0x0000540c064b7981 */ /* 0x000f68000c1e9900 */
[----:B------:R-:W5:Y:S04]  /*20d0*/  LDG.E.CONSTANT R68, desc[UR12][R6.64+0x70] ;  /* 0x0000700c06447981 */ /* 0x000f68000c1e9900 */
[----:B------:R-:W5:Y:S04]  /*20e0*/  LDG.E.CONSTANT R9, desc[UR12][R6.64+0xc40] ;  /* 0x000c400c06097981 */ /* 0x000f68000c1e9900 */
[----:B------:R-:W5:Y:S04]  /*20f0*/  LDG.E.CONSTANT R0, desc[UR12][R6.64+0xc5c] ;  /* 0x000c5c0c06007981 */ /* 0x000f68000c1e9900 */
[----:B------:R-:W5:Y:S01]  /*2100*/  LDG.E.CONSTANT R69, desc[UR12][R6.64+0x8c] ;  /* 0x00008c0c06457981 */ /* 0x000f62000c1e9900 */
[----:B------:R-:W-:-:S03]  /*2110*/  USHF.L.U32 UR6, UR6, 0x5, URZ ;  /* 0x0000000506067899 */ /* 0x000fc600080006ff */
[----:B------:R-:W5:Y:S01]  /*2120*/  LDG.E.CONSTANT R77, desc[UR12][R6.64+0xc78] ;  /* 0x000c780c064d7981 */ /* 0x000f62000c1e9900 */
[----:B------:R-:W-:Y:S01]  /*2130*/  ULOP3.LUT UR6, UR6, 0x1e0, URZ, 0xc0, !UPT ;  /* 0x000001e006067892 */ /* 0x000fe2000f8ec0ff */
[----:B---3--:R-:W-:-:S05]  /*2140*/  FADD R64, R64, R71 ;  /* 0x0000004740407221 */ /* 0x008fca0000000000 */
[----:B------:R-:W-:Y:S02]  /*2150*/  LEA R71, R10, UR6, 0x2 ;  /* 0x000000060a477c11 */ /* 0x000fe4000f8e10ff */
[----:B------:R-:W3:Y:S01]  /*2160*/  LDG.E.CONSTANT R10, desc[UR12][R6.64+0xccc] ;  /* 0x000ccc0c060a7981 */ /* 0x000ee2000c1e9900 */
[----:B----4-:R-:W-:Y:S02]  /*2170*/  FADD R65, R65, R8 ;  /* 0x0000000841417221 */ /* 0x010fe40000000000 */
[C---:B-1----:R-:W-:Y:S01]  /*2180*/  IMAD.WIDE.U32 R4, R71.reuse, 0x4, R4 ;  /* 0x0000000447047825 */ /* 0x042fe200078e0004 */
[----:B------:R-:W4:Y:S03]  /*2190*/  LDG.E.CONSTANT R8, desc[UR12][R6.64+0xa8] ;  /* 0x0000a80c06087981 */ /* 0x000f26000c1e9900 */
[----:B--2---:R-:W-:-:S04]  /*21a0*/  IMAD.WIDE.U32 R2, R71, 0x4, R2 ;  /* 0x0000000447027825 */ /* 0x004fc800078e0002 */
[----:B-----5:R-:W-:Y:S01]  /*21b0*/  FADD R63, R63, R66 ;  /* 0x000000423f3f7221 */ /* 0x020fe20000000000 */
[----:B------:R-:W-:Y:S01]  /*21c0*/  FADD R62, R62, R75 ;  /* 0x0000004b3e3e7221 */ /* 0x000fe20000000000 */
[----:B------:R-:W2:Y:S01]  /*21d0*/  LDG.E.CONSTANT R66, desc[UR12][R6.64+0xc94] ;  /* 0x000c940c06427981 */ /* 0x000ea2000c1e9900 */
[----:B------:R-:W-:-:S03]  /*21e0*/  FADD R11, R11, R68 ;  /* 0x000000440b0b7221 */ /* 0x000fc60000000000 */
[----:B------:R-:W5:Y:S04]  /*21f0*/  LDG.E.CONSTANT R71, desc[UR12][R6.64+0xcb0] ;  /* 0x000cb00c06477981 */ /* 0x000f68000c1e9900 */
[----:B------:R-:W5:Y:S04]  /*2200*/  LDG.E.CONSTANT R75, desc[UR12][R4.64] ;  /* 0x0000000c044b7981 */ /* 0x000f68000c1e9900 */
[----:B------:R-:W5:Y:S01]  /*2210*/  LDG.E.CONSTANT R68, desc[UR12][R2.64] ;  /* 0x0000000c02447981 */ /* 0x000f62000c1e9900 */
[----:B------:R-:W-:Y:S01]  /*2220*/  FADD R9, R14, R9 ;  /* 0x000000090e097221 */ /* 0x000fe20000000000 */
[----:B------:R-:W-:Y:S01]  /*2230*/  FADD R14, R15, R0 ;  /* 0x000000000f0e7221 */ /* 0x000fe20000000000 */
[----:B------:R-:W-:Y:S01]  /*2240*/  FADD R69, R12, R69 ;  /* 0x000000450c457221 */ /* 0x000fe20000000000 */
[----:B------:R-:W5:Y:S04]  /*2250*/  LDG.E.CONSTANT R15, desc[UR12][R6.64+0xce8] ;  /* 0x000ce80c060f7981 */ /* 0x000f68000c1e9900 */
[----:B------:R-:W5:Y:S04]  /*2260*/  LDG.E.CONSTANT R0, desc[UR12][R4.64+0x40] ;  /* 0x0000400c04007981 */ /* 0x000f68000c1e9900 */
[----:B------:R-:W5:Y:S01]  /*2270*/  LDG.E.CONSTANT R12, desc[UR12][R2.64+0x40] ;  /* 0x0000400c020c7981 */ /* 0x000f62000c1e9900 */
[----:B------:R-:W-:-:S03]  /*2280*/  FADD R77, R16, R77 ;  /* 0x0000004d104d7221 */ /* 0x000fc60000000000 */
[----:B------:R-:W5:Y:S04]  /*2290*/  LDG.E.CONSTANT R16, desc[UR12][R6.64+0x16c] ;  /* 0x00016c0c06107981 */ /* 0x000f68000c1e9900 */
[----:B------:R-:W5:Y:S04]  /*22a0*/  LDG.E.CONSTANT R72, desc[UR12][R2.64+0x48] ;  /* 0x0000480c02487981 */ /* 0x000f68000c1e9900 */
[----:B------:R-:W5:Y:S01]  /*22b0*/  LDG.E.CONSTANT R74, desc[UR12][R2.64+0x4c] ;  /* 0x00004c0c024a7981 */ /* 0x000f62000c1e9900 */
[----:B---3--:R-:W-:-:S03]  /*22c0*/  FADD R19, R19, R10 ;  /* 0x0000000a13137221 */ /* 0x008fc60000000000 */
[----:B------:R-:W3:Y:S01]  /*22d0*/  LDG.E.CONSTANT R10, desc[UR12][R6.64+0xc4] ;  /* 0x0000c40c060a7981 */ /* 0x000ee2000c1e9900 */
[----:B----4-:R-:W-:Y:S01]  /*22e0*/  FADD R13, R13, R8 ;  /* 0x000000080d0d7221 */ /* 0x010fe20000000000 */
[----:B--2---:R-:W-:Y:S02]  /*22f0*/  FADD R17, R17, R66 ;  /* 0x0000004211117221 */ /* 0x004fe40000000000 */
[----:B------:R-:W2:Y:S01]  /*2300*/  LDG.E.CONSTANT R66, desc[UR12][R6.64+0x150] ;  /* 0x0001500c06427981 */ /* 0x000ea2000c1e9900 */
[----:B-----5:R-:W-:-:S03]  /*2310*/  FADD R71, R18, R71 ;  /* 0x0000004712477221 */ /* 0x020fc60000000000 */
[----:B------:R-:W4:Y:S01]  /*2320*/  LDG.E.CONSTANT R18, desc[UR12][R6.64+0x134] ;  /* 0x0001340c06127981 */ /* 0x000f22000c1e9900 */
[--C-:B------:R-:W-:Y:S01]  /*2330*/  FFMA R65, R65, R75, R68.reuse ;  /* 0x0000004b41417223 */ /* 0x100fe20000000044 */
[C-C-:B------:R-:W-:Y:S01]  /*2340*/  FFMA R64, R75.reuse, R64, R68.reuse ;  /* 0x000000404b407223 */ /* 0x140fe20000000044 */
[C-C-:B------:R-:W-:Y:S01]  /*2350*/  FFMA R63, R75.reuse, R63, R68.reuse ;  /* 0x0000003f4b3f7223 */ /* 0x140fe20000000044 */
[C-C-:B------:R-:W-:Y:S01]  /*2360*/  FFMA R62, R75.reuse, R62, R68.reuse ;  /* 0x0000003e4b3e7223 */ /* 0x140fe20000000044 */
[C-C-:B------:R-:W-:Y:S01]  /*2370*/  FFMA R11, R75.reuse, R11, R68.reuse ;  /* 0x0000000b4b0b7223 */ /* 0x140fe20000000044 */
[C-C-:B------:R-:W-:Y:S01]  /*2380*/  FFMA R69, R75.reuse, R69, R68.reuse ;  /* 0x000000454b457223 */ /* 0x140fe20000000044 */
[----:B------:R-:W-:Y:S02]  /*2390*/  FFMA R70, R75, R13, R68 ;  /* 0x0000000d4b467223 */ /* 0x000fe40000000044 */
[----:B------:R-:W5:Y:S04]  /*23a0*/  LDG.E.CONSTANT R13, desc[UR12][R6.64+0xe0] ;  /* 0x0000e00c060d7981 */ /* 0x000f68000c1e9900 */
[----:B------:R-:W5:Y:S01]  /*23b0*/  LDG.E.CONSTANT R68, desc[UR12][R6.64+0xfc] ;  /* 0x0000fc0c06447981 */ /* 0x000f62000c1e9900 */
[----:B------:R-:W-:Y:S01]  /*23c0*/  FADD R20, R20, R15 ;  /* 0x0000000f14147221 */ /* 0x000fe20000000000 */
[----:B------:R-:W-:-:S02]  /*23d0*/  FFMA R15, R9, R0, R12 ;  /* 0x00000000090f7223 */ /* 0x000fc4000000000c */
[----:B------:R-:W0:Y:S01]  /*23e0*/  LDC.64 R8, c[0x0][0x3a8] ;  /* 0x0000ea00ff087b82 */ /* 0x000e220000000a00 */
[----:B------:R-:W5:Y:S01]  /*23f0*/  LDG.E.CONSTANT R75, desc[UR12][R6.64+0x118] ;  /* 0x0001180c064b7981 */ /* 0x000f62000c1e9900 */
[C-C-:B------:R-:W-:Y:S01]  /*2400*/  FFMA R14, R0.reuse, R14, R12.reuse ;  /* 0x0000000e000e7223 */ /* 0x140fe2000000000c */
[C-C-:B------:R-:W-:Y:S01]  /*2410*/  FFMA R77, R0.reuse, R77, R12.reuse ;  /* 0x0000004d004d7223 */ /* 0x140fe2000000000c */
[C-C-:B------:R-:W-:Y:S01]  /*2420*/  FFMA R17, R0.reuse, R17, R12.reuse ;  /* 0x0000001100117223 */ /* 0x140fe2000000000c */
[C-C-:B------:R-:W-:Y:S01]  /*2430*/  FFMA R71, R0.reuse, R71, R12.reuse ;  /* 0x0000004700477223 */ /* 0x140fe2000000000c */
[C-C-:B------:R-:W-:Y:S01]  /*2440*/  FFMA R19, R0.reuse, R19, R12.reuse ;  /* 0x0000001300137223 */ /* 0x140fe2000000000c */
[----:B------:R-:W-:Y:S02]  /*2450*/  FFMA R20, R0, R20, R12 ;  /* 0x0000001400147223 */ /* 0x000fe4000000000c */
[----:B------:R-:W5:Y:S01]  /*2460*/  LDG.E.CONSTANT R0, desc[UR12][R4.64+0x4] ;  /* 0x0000040c04007981 */ /* 0x000f62000c1e9900 */
[----:B------:R-:W-:-:S02]  /*2470*/  FMNMX R65, RZ, R65, !PT ;  /* 0x00000041ff417209 */ /* 0x000fc40007800000 */
[----:B------:R-:W-:Y:S01]  /*2480*/  FMNMX R12, RZ, R64, !PT ;  /* 0x00000040ff0c7209 */ /* 0x000fe20007800000 */
[----:B------:R-:W-:Y:S02]  /*2490*/  FADD R64, R27, R16 ;  /* 0x000000101b407221 */ /* 0x000fe40000000000 */
[----:B------:R-:W5:Y:S04]  /*24a0*/  LDG.E.CONSTANT R27, desc[UR12][R6.64+0xd3c] ;  /* 0x000d3c0c061b7981 */ /* 0x000f68000c1e9900 */
[----:B------:R-:W5:Y:S01]  /*24b0*/  LDG.E.CONSTANT R16, desc[UR12][R6.64+0xd58] ;  /* 0x000d580c06107981 */ /* 0x000f62000c1e9900 */
[----:B0-----:R-:W-:-:S03]  /*24c0*/  IMAD.WIDE.U32 R8, R67, 0x4, R8 ;  /* 0x0000000443087825 */ /* 0x001fc600078e0008 */
[----:B------:R-:W5:Y:S04]  /*24d0*/  LDG.E.CONSTANT R67, desc[UR12][R2.64+0x4] ;  /* 0x0000040c02437981 */ /* 0x000f68000c1e9900 */
[----:B------:R0:W-:Y:S04]  /*24e0*/  STG.E desc[UR12][R8.64], R65 ;  /* 0x0000004108007986 */ /* 0x0001e8000c10190c */
[----:B------:R1:W-:Y:S04]  /*24f0*/  STG.E desc[UR12][R8.64+0x1c], R12 ;  /* 0x00001c0c08007986 */ /* 0x0003e8000c10190c */
[----:B0-----:R-:W5:Y:S04]  /*2500*/  LDG.E.CONSTANT R65, desc[UR12][R4.64+0x44] ;  /* 0x0000440c04417981 */ /* 0x001f68000c1e9900 */
[----:B-1----:R-:W5:Y:S01]  /*2510*/  LDG.E.CONSTANT R12, desc[UR12][R2.64+0x44] ;  /* 0x0000440c020c7981 */ /* 0x002f62000c1e9900 */
[----:B---3--:R-:W-:-:S03]  /*2520*/  FADD R10, R21, R10 ;  /* 0x0000000a150a7221 */ /* 0x008fc60000000000 */
[----:B------:R-:W3:Y:S01]  /*2530*/  LDG.E.CONSTANT R21, desc[UR12][R6.64+0xd04] ;  /* 0x000d040c06157981 */ /* 0x000ee2000c1e9900 */
[----:B--2---:R-:W-:-:S03]  /*2540*/  FADD R66, R26, R66 ;  /* 0x000000421a427221 */ /* 0x004fc60000000000 */
[----:B------:R-:W2:Y:S01]  /*2550*/  LDG.E.CONSTANT R26, desc[UR12][R6.64+0xd20] ;  /* 0x000d200c061a7981 */ /* 0x000ea2000c1e9900 */
[----:B----4-:R-:W-:-:S03]  /*2560*/  FADD R18, R25, R18 ;  /* 0x0000001219127221 */ /* 0x010fc60000000000 */
[----:B------:R-:W4:Y:S01]  /*2570*/  LDG.E.CONSTANT R25, desc[UR12][R6.64+0xdac] ;  /* 0x000dac0c06197981 */ /* 0x000f22000c1e9900 */
[----:B-----5:R-:W-:-:S03]  /*2580*/  FADD R13, R22, R13 ;  /* 0x0000000d160d7221 */ /* 0x020fc60000000000 */
[----:B------:R-:W5:Y:S01]  /*2590*/  LDG.E.CONSTANT R22, desc[UR12][R6.64+0xd90] ;  /* 0x000d900c06167981 */ /* 0x000f62000c1e9900 */
[----:B------:R-:W-:-:S03]  /*25a0*/  FADD R68, R23, R68 ;  /* 0x0000004417447221 */ /* 0x000fc60000000000 */
[----:B------:R-:W5:Y:S01]  /*25b0*/  LDG.E.CONSTANT R23, desc[UR12][R6.64+0xd74] ;  /* 0x000d740c06177981 */ /* 0x000f62000c1e9900 */
[----:B------:R-:W-:Y:S01]  /*25c0*/  FADD R24, R24, R75 ;  /* 0x0000004b18187221 */ /* 0x000fe20000000000 */
[----:B------:R-:W-:Y:S02]  /*25d0*/  FMNMX R76, RZ, R62, !PT ;  /* 0x0000003eff4c7209 */ /* 0x000fe40007800000 */
[----:B------:R-:W-:Y:S01]  /*25e0*/  FMNMX R75, RZ, R11, !PT ;  /* 0x0000000bff4b7209 */ /* 0x000fe20007800000 */
[----:B------:R-:W5:Y:S04]  /*25f0*/  LDG.E.CONSTANT R62, desc[UR12][R4.64+0x8] ;  /* 0x0000080c043e7981 */ /* 0x000f68000c1e9900 */
[----:B------:R-:W5:Y:S01]  /*2600*/  LDG.E.CONSTANT R11, desc[UR12][R4.64+0x48] ;  /* 0x0000480c040b7981 */ /* 0x000f62000c1e9900 */
[----:B------:R-:W-:-:S03]  /*2610*/  FMNMX R63, RZ, R63, !PT ;  /* 0x0000003fff3f7209 */ /* 0x000fc60007800000 */
[----:B------:R0:W-:Y:S01]  /*2620*/  STG.E desc[UR12][R8.64+0x70], R75 ;  /* 0x0000704b08007986 */ /* 0x0001e2000c10190c */
[----:B------:R-:W-:-:S03]  /*2630*/  FADD R27, R30, R27 ;  /* 0x0000001b1e1b7221 */ /* 0x000fc60000000000 */
[----:B------:R-:W5:Y:S01]  /*2640*/  LDG.E.CONSTANT R30, desc[UR12][R6.64+0xde4] ;  /* 0x000de40c061e7981 */ /* 0x000f62000c1e9900 */
[--C-:B------:R-:W-:Y:S01]  /*2650*/  FFMA R10, R10, R0, R67.reuse ;  /* 0x000000000a0a7223 */ /* 0x100fe20000000043 */
[C-C-:B------:R-:W-:Y:S01]  /*2660*/  FFMA R13, R0.reuse, R13, R67.reuse ;  /* 0x0000000d000d7223 */ /* 0x140fe20000000043 */
[C-C-:B------:R-:W-:Y:S01]  /*2670*/  FFMA R68, R0.reuse, R68, R67.reuse ;  /* 0x0000004400447223 */ /* 0x140fe20000000043 */
[C-C-:B------:R-:W-:Y:S01]  /*2680*/  FFMA R24, R0.reuse, R24, R67.reuse ;  /* 0x0000001800187223 */ /* 0x140fe20000000043 */
[C-C-:B------:R-:W-:Y:S01]  /*2690*/  FFMA R18, R0.reuse, R18, R67.reuse ;  /* 0x0000001200127223 */ /* 0x140fe20000000043 */
[C-C-:B------:R-:W-:Y:S01]  /*26a0*/  FFMA R66, R0.reuse, R66, R67.reuse ;  /* 0x0000004200427223 */ /* 0x140fe20000000043 */
[----:B------:R-:W-:Y:S01]  /*26b0*/  FFMA R64, R0, R64, R67 ;  /* 0x0000004000407223 */ /* 0x000fe20000000043 */
[----:B0-----:R-:W5:Y:S04]  /*26c0*/  LDG.E.CONSTANT R75, desc[UR12][R2.64+0x8] ;  /* 0x0000080c024b7981 */ /* 0x001f68000c1e9900 */
[----:B------:R-:W5:Y:S04]  /*26d0*/  LDG.E.CONSTANT R0, desc[UR12][R4.64+0xc] ;  /* 0x00000c0c04007981 */ /* 0x000f68000c1e9900 */
[----:B------:R-:W5:Y:S01]  /*26e0*/  LDG.E.CONSTANT R67, desc[UR12][R4.64+0x4c] ;  /* 0x00004c0c04437981 */ /* 0x000f62000c1e9900 */
[----:B------:R-:W-:-:S03]  /*26f0*/  FADD R31, R31, R16 ;  /* 0x000000101f1f7221 */ /* 0x000fc60000000000 */
[----:B------:R-:W5:Y:S01]  /*2700*/  LDG.E.CONSTANT R4, desc[UR12][R6.64+0x188] ;  /* 0x0001880c06047981 */ /* 0x000f62000c1e9900 */
[----:B------:R-:W-:-:S03]  /*2710*/  FFMA R16, R65, R27, R12 ;  /* 0x0000001b41107223 */ /* 0x000fc6000000000c */
[----:B------:R0:W-:Y:S01]  /*2720*/  STG.E desc[UR12][R8.64+0x38], R63 ;  /* 0x0000383f08007986 */ /* 0x0001e2000c10190c */
[----:B------:R-:W-:-:S03]  /*2730*/  FMNMX R69, RZ, R69, !PT ;  /* 0x00000045ff457209 */ /* 0x000fc60007800000 */
[----:B------:R-:W5:Y:S01]  /*2740*/  LDG.E.CONSTANT R5, desc[UR12][R6.64+0x1a4] ;  /* 0x0001a40c06057981 */ /* 0x000f62000c1e9900 */
[----:B------:R-:W-:Y:S02]  /*2750*/  FMNMX R77, RZ, R77, !PT ;  /* 0x0000004dff4d7209 */ /* 0x000fe40007800000 */
[----:B------:R-:W-:Y:S01]  /*2760*/  FMNMX R71, RZ, R71, !PT ;  /* 0x00000047ff477209 */ /* 0x000fe20007800000 */
[----:B------:R1:W-:Y:S04]  /*2770*/  STG.E desc[UR12][R8.64+0x54], R76 ;  /* 0x0000544c08007986 */ /* 0x0003e8000c10190c */
[----:B0-----:R0:W5:Y:S01]  /*2780*/  LDG.E.CONSTANT R63, desc[UR12][R2.64+0xc] ;  /* 0x00000c0c023f7981 */ /* 0x001162000c1e9900 */
[----:B------:R-:W-:-:S03]  /*2790*/  FMNMX R66, RZ, R66, !PT ;  /* 0x00000042ff427209 */ /* 0x000fc60007800000 */
[----:B------:R-:W5:Y:S01]  /*27a0*/  LDG.E.CONSTANT R27, desc[UR12][R6.64+0x214] ;  /* 0x0002140c061b7981 */ /* 0x000f62000c1e9900 */
[----:B0-----:R-:W-:-:S03]  /*27b0*/  FFMA R2, R65, R31, R12 ;  /* 0x0000001f41027223 */ /* 0x001fc6000000000c */
[----:B------:R0:W-:Y:S01]  /*27c0*/  STG.E desc[UR12][R8.64+0x8c], R69 ;  /* 0x00008c4508007986 */ /* 0x0001e2000c10190c */
[----:B------:R-:W-:Y:S02]  /*27d0*/  FMNMX R31, RZ, R14, !PT ;  /* 0x0000000eff1f7209 */ /* 0x000fe40007800000 */
[----:B-1----:R-:W-:Y:S01]  /*27e0*/  FMNMX R76, RZ, R10, !PT ;  /* 0x0000000aff4c7209 */ /* 0x002fe20007800000 */
[----:B------:R-:W5:Y:S04]  /*27f0*/  LDG.E.CONSTANT R14, desc[UR12][R6.64+0xe1c] ;  /* 0x000e1c0c060e7981 */ /* 0x000f68000c1e9900 */
[----:B------:R-:W5:Y:S01]  /*2800*/  LDG.E.CONSTANT R10, desc[UR12][R6.64+0x24c] ;  /* 0x00024c0c060a7981 */ /* 0x000f62000c1e9900 */
[----:B0-----:R-:W-:-:S03]  /*2810*/  FMNMX R69, RZ, R70, !PT ;  /* 0x00000046ff457209 */ /* 0x001fc60007800000 */
[----:B------:R0:W-:Y:S04]  /*2820*/  STG.E desc[UR12][R8.64+0xc78], R77 ;  /* 0x000c784d08007986 */ /* 0x0001e8000c10190c */
[----:B------:R1:W-:Y:S04]  /*2830*/  STG.E desc[UR12][R8.64+0xcb0], R71 ;  /* 0x000cb04708007986 */ /* 0x0003e8000c10190c */
[----:B------:R1:W-:Y:S01]  /*2840*/  STG.E desc[UR12][R8.64+0xa8], R69 ;  /* 0x0000a84508007986 */ /* 0x0003e2000c10190c */
[----:B0-----:R-:W-:-:S03]  /*2850*/  FMNMX R77, RZ, R20, !PT ;  /* 0x00000014ff4d7209 */ /* 0x001fc60007800000 */
[----:B------:R-:W5:Y:S01]  /*2860*/  LDG.E.CONSTANT R70, desc[UR12][R6.64+0x284] ;  /* 0x0002840c06467981 */ /* 0x000f62000c1e9900 */
[----:B-1----:R-:W-:-:S03]  /*2870*/  FMNMX R71, RZ, R13, !PT ;  /* 0x0000000dff477209 */ /* 0x002fc60007800000 */
[----:B------:R-:W5:Y:S01]  /*2880*/  LDG.E.CONSTANT R20, desc[UR12][R6.64+0xea8] ;  /* 0x000ea80c06147981 */ /* 0x000f62000c1e9900 */
[----:B------:R-:W-:Y:S02]  /*2890*/  FMNMX R13, RZ, R24, !PT ;  /* 0x00000018ff0d7209 */ /* 0x000fe40007800000 */
[----:B------:R-:W-:Y:S01]  /*28a0*/  FMNMX R69, RZ, R68, !PT ;  /* 0x00000044ff457209 */ /* 0x000fe20007800000 */
[----:B------:R-:W-:Y:S04]  /*28b0*/  STG.E desc[UR12][R8.64+0xce8], R77 ;  /* 0x000ce84d08007986 */ /* 0x000fe8000c10190c */
[----:B------:R0:W-:Y:S04]  /*28c0*/  STG.E desc[UR12][R8.64+0xc4], R76 ;  /* 0x0000c44c08007986 */ /* 0x0001e8000c10190c */
[----:B------:R-:W-:Y:S04]  /*28d0*/  STG.E desc[UR12][R8.64+0xe0], R71 ;  /* 0x0000e04708007986 */ /* 0x000fe8000c10190c */
[----:B------:R1:W-:Y:S04]  /*28e0*/  STG.E desc[UR12][R8.64+0xc5c], R31 ;  /* 0x000c5c1f08007986 */ /* 0x0003e8000c10190c */
[----:B------:R-:W-:Y:S01]  /*28f0*/  STG.E desc[UR12][R8.64+0xfc], R69 ;  /* 0x0000fc4508007986 */ /* 0x000fe2000c10190c */
[----:B0-----:R-:W-:-:S03]  /*2900*/  FMNMX R76, RZ, R18, !PT ;  /* 0x00000012ff4c7209 */ /* 0x001fc60007800000 */
[----:B------:R0:W-:Y:S04]  /*2910*/  STG.E desc[UR12][R8.64+0x118], R13 ;  /* 0x0001180d08007986 */ /* 0x0001e8000c10190c */
[----:B------:R0:W-:Y:S04]  /*2920*/  STG.E desc[UR12][R8.64+0x150], R66 ;  /* 0x0001504208007986 */ /* 0x0001e8000c10190c */
[----:B-1----:R-:W5:Y:S04]  /*2930*/  LDG.E.CONSTANT R31, desc[UR12][R6.64+0xe8c] ;  /* 0x000e8c0c061f7981 */ /* 0x002f68000c1e9900 */
[----:B0-----:R-:W5:Y:S04]  /*2940*/  LDG.E.CONSTANT R13, desc[UR12][R6.64+0x2a0] ;  /* 0x0002a00c060d7981 */ /* 0x001f68000c1e9900 */
[----:B------:R-:W5:Y:S04]  /*2950*/  LDG.E.CONSTANT R24, desc[UR12][R6.64+0xee0] ;  /* 0x000ee00c06187981 */ /* 0x000f68000c1e9900 */
[----:B------:R-:W5:Y:S04]  /*2960*/  LDG.E.CONSTANT R68, desc[UR12][R6.64+0x2bc] ;  /* 0x0002bc0c06447981 */ /* 0x000f68000c1e9900 */
[----:B------:R-:W5:Y:S04]  /*2970*/  LDG.E.CONSTANT R69, desc[UR12][R6.64+0xefc] ;  /* 0x000efc0c06457981 */ /* 0x000f68000c1e9900 */
[----:B------:R-:W5:Y:S04]  /*2980*/  LDG.E.CONSTANT R18, desc[UR12][R6.64+0x2f4] ;  /* 0x0002f40c06127981 */ /* 0x000f68000c1e9900 */
[----:B------:R-:W5:Y:S01]  /*2990*/  LDG.E.CONSTANT R66, desc[UR12][R6.64+0xf34] ;  /* 0x000f340c06427981 */ /* 0x000f62000c1e9900 */
[----:B---3--:R-:W-:-:S03]  /*29a0*/  FADD R21, R28, R21 ;  /* 0x000000151c157221 */ /* 0x008fc60000000000 */
[----:B------:R-:W3:Y:S01]  /*29b0*/  LDG.E.CONSTANT R28, desc[UR12][R6.64+0x1f8] ;  /* 0x0001f80c061c7981 */ /* 0x000ee2000c1e9900 */
[----:B--2---:R-:W-:-:S03]  /*29c0*/  FADD R29, R29, R26 ;  /* 0x0000001a1d1d7221 */ /* 0x004fc60000000000 */
[----:B------:R-:W2:Y:S01]  /*29d0*/  LDG.E.CONSTANT R26, desc[UR12][R6.64+0x1c0] ;  /* 0x0001c00c061a7981 */ /* 0x000ea2000c1e9900 */
[----:B----4-:R-:W-:-:S03]  /*29e0*/  FADD R25, R34, R25 ;  /* 0x0000001922197221 */ /* 0x010fc60000000000 */
[----:B------:R-:W4:Y:S01]  /*29f0*/  LDG.E.CONSTANT R34, desc[UR12][R6.64+0xe54] ;  /* 0x000e540c06227981 */ /* 0x000f22000c1e9900 */
[----:B-----5:R-:W-:Y:S01]  /*2a00*/  FADD R33, R33, R22 ;  /* 0x0000001621217221 */ /* 0x020fe20000000000 */
[----:B------:R-:W-:Y:S01]  /*2a10*/  FADD R32, R32, R23 ;  /* 0x0000001720207221 */ /* 0x000fe20000000000 */
[--C-:B------:R-:W-:Y:S01]  /*2a20*/  FFMA R23, R21, R65, R12.reuse ;  /* 0x0000004115177223 */ /* 0x100fe2000000000c */
[C-C-:B------:R-:W-:Y:S01]  /*2a30*/  FFMA R22, R65.reuse, R29, R12.reuse ;  /* 0x0000001d41167223 */ /* 0x140fe2000000000c */
[C-C-:B------:R-:W-:Y:S01]  /*2a40*/  FFMA R3, R65.reuse, R33, R12.reuse ;  /* 0x0000002141037223 */ /* 0x140fe2000000000c */
[C-C-:B------:R-:W-:Y:S01]  /*2a50*/  FFMA R21, R65.reuse, R32, R12.reuse ;  /* 0x0000002041157223 */ /* 0x140fe2000000000c */
[----:B------:R-:W-:Y:S01]  /*2a60*/  FFMA R12, R65, R25, R12 ;  /* 0x00000019410c7223 */ /* 0x000fe2000000000c */
[----:B------:R-:W5:Y:S04]  /*2a70*/  LDG.E.CONSTANT R32, desc[UR12][R6.64+0x230] ;  /* 0x0002300c06207981 */ /* 0x000f68000c1e9900 */
[----:B------:R-:W5:Y:S01]  /*2a80*/  LDG.E.CONSTANT R25, desc[UR12][R6.64+0x1dc] ;  /* 0x0001dc0c06197981 */ /* 0x000f62000c1e9900 */
[----:B------:R-:W-:-:S02]  /*2a90*/  FMNMX R29, RZ, R15, !PT ;  /* 0x0000000fff1d7209 */ /* 0x000fc40007800000 */
[----:B------:R-:W-:Y:S01]  /*2aa0*/  FMNMX R33, RZ, R17, !PT ;  /* 0x00000011ff217209 */ /* 0x000fe20007800000 */
[----:B------:R-:W5:Y:S01]  /*2ab0*/  LDG.E.CONSTANT R15, desc[UR12][R6.64+0xdc8] ;  /* 0x000dc80c060f7981 */ /* 0x000f62000c1e9900 */
[----:B------:R-:W-:Y:S02]  /*2ac0*/  FMNMX R65, RZ, R19, !PT ;  /* 0x00000013ff417209 */ /* 0x000fe40007800000 */
[----:B------:R-:W-:Y:S01]  /*2ad0*/  FMNMX R71, RZ, R23, !PT ;  /* 0x00000017ff477209 */ /* 0x000fe20007800000 */
[----:B------:R0:W-:Y:S01]  /*2ae0*/  STG.E desc[UR12][R8.64+0xc40], R29 ;  /* 0x000c401d08007986 */ /* 0x0001e2000c10190c */
[----:B------:R-:W-:-:S03]  /*2af0*/  FMNMX R77, RZ, R22, !PT ;  /* 0x00000016ff4d7209 */ /* 0x000fc60007800000 */
[----:B------:R1:W-:Y:S04]  /*2b00*/  STG.E desc[UR12][R8.64+0xc94], R33 ;  /* 0x000c942108007986 */ /* 0x0003e8000c10190c */
[----:B------:R1:W-:Y:S04]  /*2b10*/  STG.E desc[UR12][R8.64+0xccc], R65 ;  /* 0x000ccc4108007986 */ /* 0x0003e8000c10190c */
[----:B------:R-:W5:Y:S04]  /*2b20*/  LDG.E.CONSTANT R17, desc[UR12][R6.64+0xe00] ;  /* 0x000e000c06117981 */ /* 0x000f68000c1e9900 */
[----:B0-----:R-:W5:Y:S04]  /*2b30*/  LDG.E.CONSTANT R29, desc[UR12][R6.64+0xe38] ;  /* 0x000e380c061d7981 */ /* 0x001f68000c1e9900 */
[----:B------:R-:W5:Y:S04]  /*2b40*/  LDG.E.CONSTANT R19, desc[UR12][R6.64+0xe70] ;  /* 0x000e700c06137981 */ /* 0x000f68000c1e9900 */
[----:B-1----:R-:W5:Y:S04]  /*2b50*/  LDG.E.CONSTANT R33, desc[UR12][R6.64+0x268] ;  /* 0x0002680c06217981 */ /* 0x002f68000c1e9900 */
[----:B------:R-:W5:Y:S04]  /*2b60*/  LDG.E.CONSTANT R65, desc[UR12][R6.64+0xec4] ;  /* 0x000ec40c06417981 */ /* 0x000f68000c1e9900 */
[----:B------:R-:W5:Y:S04]  /*2b70*/  LDG.E.CONSTANT R23, desc[UR12][R6.64+0x2d8] ;  /* 0x0002d80c06177981 */ /* 0x000f68000c1e9900 */
[----:B------:R0:W5:Y:S01]  /*2b80*/  LDG.E.CONSTANT R22, desc[UR12][R6.64+0xf18] ;  /* 0x000f180c06167981 */ /* 0x000162000c1e9900 */
[----:B------:R-:W-:Y:S01]  /*2b90*/  FADD R4, R35, R4 ;  /* 0x0000000423047221 */ /* 0x000fe20000000000 */
[----:B------:R-:W-:Y:S01]  /*2ba0*/  FMNMX R3, RZ, R3, !PT ;  /* 0x00000003ff037209 */ /* 0x000fe20007800000 */
[----:B------:R-:W-:-:S02]  /*2bb0*/  FADD R30, R43, R30 ;  /* 0x0000001e2b1e7221 */ /* 0x000fc40000000000 */
[----:B------:R-:W-:Y:S02]  /*2bc0*/  FFMA R4, R4, R62, R75 ;  /* 0x0000003e04047223 */ /* 0x000fe4000000004b */
[----:B------:R1:W-:Y:S01]  /*2bd0*/  STG.E desc[UR12][R8.64+0xd90], R3 ;  /* 0x000d900308007986 */ /* 0x0003e2000c10190c */
[----:B------:R-:W-:Y:S01]  /*2be0*/  FFMA R30, R11, R30, R72 ;  /* 0x0000001e0b1e7223 */ /* 0x000fe20000000048 */
[----:B------:R-:W-:Y:S01]  /*2bf0*/  FADD R36, R36, R5 ;  /* 0x0000000524247221 */ /* 0x000fe20000000000 */
[----:B------:R-:W-:Y:S02]  /*2c00*/  FMNMX R5, RZ, R64, !PT ;  /* 0x00000040ff057209 */ /* 0x000fe40007800000 */
[----:B-1----:R-:W-:-:S05]  /*2c10*/  FMNMX R3, RZ, R4, !PT ;  /* 0x00000004ff037209 */ /* 0x002fca0007800000 */
[----:B------:R1:W-:Y:S04]  /*2c20*/  STG.E desc[UR12][R8.64+0x188], R3 ;  /* 0x0001880308007986 */ /* 0x0003e8000c10190c */
[----:B------:R-:W-:Y:S01]  /*2c30*/  STG.E desc[UR12][R8.64+0x16c], R5 ;  /* 0x00016c0508007986 */ /* 0x000fe2000c10190c */
[----:B------:R-:W-:Y:S01]  /*2c40*/  FADD R14, R45, R14 ;  /* 0x0000000e2d0e7221 */ /* 0x000fe20000000000 */
[----:B-1----:R-:W-:Y:S01]  /*2c50*/  FMNMX R3, RZ, R30, !PT ;  /* 0x0000001eff037209 */ /* 0x002fe20007800000 */
[----:B------:R-:W-:Y:S02]  /*2c60*/  FADD R10, R49, R10 ;  /* 0x0000000a310a7221 */ /* 0x000fe40000000000 */
[----:B------:R-:W-:Y:S02]  /*2c70*/  FFMA R14, R11, R14, R72 ;  /* 0x0000000e0b0e7223 */ /* 0x000fe40000000048 */
[----:B------:R-:W-:Y:S01]  /*2c80*/  STG.E desc[UR12][R8.64+0xde4], R3 ;  /* 0x000de40308007986 */ /* 0x000fe2000c10190c */
[----:B------:R-:W-:Y:S01]  /*2c90*/  FFMA R10, R10, R0, R63 ;  /* 0x000000000a0a7223 */ /* 0x000fe2000000003f */
[----:B0-----:R-:W-:Y:S01]  /*2ca0*/  FMNMX R7, RZ, R12, !PT ;  /* 0x0000000cff077209 */ /* 0x001fe20007800000 */
[----:B------:R-:W-:Y:S01]  /*2cb0*/  FADD R40, R40, R27 ;  /* 0x0000001b28287221 */ /* 0x000fe20000000000 */
[----:B------:R-:W-:Y:S01]  /*2cc0*/  FADD R70, R51, R70 ;  /* 0x0000004633467221 */ /* 0x000fe20000000000 */
[----:B------:R-:W-:-:S03]  /*2cd0*/  FADD R20, R57, R20 ;  /* 0x0000001439147221 */ /* 0x000fc60000000000 */
[----:B------:R-:W-:Y:S01]  /*2ce0*/  FFMA R70, R0, R70, R63 ;  /* 0x0000004600467223 */ /* 0x000fe2000000003f */
[----:B------:R-:W-:Y:S01]  /*2cf0*/  FFMA R20, R67, R20, R74 ;  /* 0x0000001443147223 */ /* 0x000fe2000000004a */
[----:B------:R-:W-:Y:S01]  /*2d00*/  STG.E desc[UR12][R8.64+0xdac], R7 ;  /* 0x000dac0708007986 */ /* 0x000fe2000c10190c */
[----:B------:R-:W-:Y:S01]  /*2d10*/  FMNMX R21, RZ, R21, !PT ;  /* 0x00000015ff157209 */ /* 0x000fe20007800000 */
[C-C-:B------:R-:W-:Y:S01]  /*2d20*/  FFMA R36, R62.reuse, R36, R75.reuse ;  /* 0x000000243e247223 */ /* 0x140fe2000000004b */
[----:B------:R-:W-:Y:S01]  /*2d30*/  FFMA R40, R62, R40, R75 ;  /* 0x000000283e287223 */ /* 0x000fe2000000004b */
[----:B------:R-:W-:Y:S02]  /*2d40*/  FMNMX R16, RZ, R16, !PT ;  /* 0x00000010ff107209 */ /* 0x000fe40007800000 */
[----:B------:R0:W-:Y:S01]  /*2d50*/  STG.E desc[UR12][R8.64+0xd74], R21 ;  /* 0x000d741508007986 */ /* 0x0001e2000c10190c */
[----:B------:R-:W-:Y:S02]  /*2d60*/  FMNMX R2, RZ, R2, !PT ;  /* 0x00000002ff027209 */ /* 0x000fe40007800000 */
[----:B------:R-:W-:Y:S01]  /*2d70*/  FMNMX R27, RZ, R40, !PT ;  /* 0x00000028ff1b7209 */ /* 0x000fe20007800000 */
[----:B------:R-:W-:Y:S01]  /*2d80*/  STG.E desc[UR12][R8.64+0x134], R76 ;  /* 0x0001344c08007986 */ /* 0x000fe2000c10190c */
[----:B0-----:R-:W-:Y:S01]  /*2d90*/  FMNMX R21, RZ, R36, !PT ;  /* 0x00000024ff157209 */ /* 0x001fe20007800000 */
[----:B------:R-:W-:Y:S01]  /*2da0*/  FADD R31, R56, R31 ;  /* 0x0000001f381f7221 */ /* 0x000fe20000000000 */
[----:B------:R-:W-:Y:S01]  /*2db0*/  FADD R52, R52, R13 ;  /* 0x0000000d34347221 */ /* 0x000fe20000000000 */
[----:B------:R-:W-:Y:S01]  /*2dc0*/  FADD R59, R59, R24 ;  /* 0x000000183b3b7221 */ /* 0x000fe20000000000 */
[----:B------:R-:W-:Y:S01]  /*2dd0*/  FADD R68, R53, R68 ;  /* 0x0000004435447221 */ /* 0x000fe20000000000 */
[----:B------:R-:W-:Y:S01]  /*2de0*/  FADD R69, R60, R69 ;  /* 0x000000453c457221 */ /* 0x000fe20000000000 */
[----:B------:R-:W-:Y:S01]  /*2df0*/  FADD R18, R55, R18 ;  /* 0x0000001237127221 */ /* 0x000fe20000000000 */
[----:B------:R-:W-:Y:S01]  /*2e00*/  FADD R73, R73, R66 ;  /* 0x0000004249497221 */ /* 0x000fe20000000000 */
[--C-:B------:R-:W-:Y:S01]  /*2e10*/  FFMA R31, R31, R67, R74.reuse ;  /* 0x000000431f1f7223 */ /* 0x100fe2000000004a */
[C-C-:B------:R-:W-:Y:S01]  /*2e20*/  FFMA R52, R0.reuse, R52, R63.reuse ;  /* 0x0000003400347223 */ /* 0x140fe2000000003f */
[C-C-:B------:R-:W-:Y:S01]  /*2e30*/  FFMA R59, R67.reuse, R59, R74.reuse ;  /* 0x0000003b433b7223 */ /* 0x140fe2000000004a */
[C-C-:B------:R-:W-:Y:S01]  /*2e40*/  FFMA R68, R0.reuse, R68, R63.reuse ;  /* 0x0000004400447223 */ /* 0x140fe2000000003f */
[C-C-:B------:R-:W-:Y:S01]  /*2e50*/  FFMA R69, R67.reuse, R69, R74.reuse ;  /* 0x0000004543457223 */ /* 0x140fe2000000004a */
[----:B------:R-:W-:Y:S01]  /*2e60*/  FFMA R18, R0, R18, R63 ;  /* 0x0000001200127223 */ /* 0x000fe2000000003f */
[----:B------:R-:W-:Y:S01]  /*2e70*/  FFMA R73, R67, R73, R74 ;  /* 0x0000004943497223 */ /* 0x000fe2000000004a */
[----:B------:R-:W-:-:S02]  /*2e80*/  FMNMX R31, RZ, R31, !PT ;  /* 0x0000001fff1f7209 */ /* 0x000fc40007800000 */
[----:B------:R-:W-:Y:S02]  /*2e90*/  FMNMX R59, RZ, R59, !PT ;  /* 0x0000003bff3b7209 */ /* 0x000fe40007800000 */
[----:B------:R-:W-:Y:S02]  /*2ea0*/  FMNMX R69, RZ, R69, !PT ;  /* 0x00000045ff457209 */ /* 0x000fe40007800000 */
[----:B------:R-:W-:Y:S01]  /*2eb0*/  FMNMX R73, RZ, R73, !PT ;  /* 0x00000049ff497209 */ /* 0x000fe20007800000 */
[----:B------:R-:W-:Y:S04]  /*2ec0*/  STG.E desc[UR12][R8.64+0xd04], R71 ;  /* 0x000d044708007986 */ /* 0x000fe8000c10190c */
        /* <DEDUP_REMOVED lines=8> */
[----:B------:R-:W-:Y:S01]  /*2f50*/  STG.E desc[UR12][R8.64+0xf34], R73 ;  /* 0x000f344908007986 */ /* 0x000fe2000c10190c */
[----:B---3--:R-:W-:-:S04]  /*2f60*/  FADD R28, R39, R28 ;  /* 0x0000001c271c7221 */ /* 0x008fc80000000000 */
[----:B------:R-:W-:Y:S01]  /*2f70*/  FFMA R28, R62, R28, R75 ;  /* 0x0000001c3e1c7223 */ /* 0x000fe2000000004b */
[----:B--2---:R-:W-:-:S04]  /*2f80*/  FADD R26, R37, R26 ;  /* 0x0000001a251a7221 */ /* 0x004fc80000000000 */
[----:B------:R-:W-:Y:S01]  /*2f90*/  FMNMX R7, RZ, R28, !PT ;  /* 0x0000001cff077209 */ /* 0x000fe20007800000 */
[----:B----4-:R-:W-:Y:S01]  /*2fa0*/  FADD R47, R47, R34 ;  /* 0x000000222f2f7221 */ /* 0x010fe20000000000 */
[----:B-----5:R-:W-:Y:S01]  /*2fb0*/  FADD R32, R41, R32 ;  /* 0x0000002029207221 */ /* 0x020fe20000000000 */
[----:B------:R-:W-:-:S03]  /*2fc0*/  FADD R38, R38, R25 ;  /* 0x0000001926267221 */ /* 0x000fc60000000000 */
[C-C-:B------:R-:W-:Y:S01]  /*2fd0*/  FFMA R32, R62.reuse, R32, R75.reuse ;  /* 0x000000203e207223 */ /* 0x140fe2000000004b */
[----:B------:R-:W-:-:S04]  /*2fe0*/  FFMA R38, R62, R38, R75 ;  /* 0x000000263e267223 */ /* 0x000fc8000000004b */
[----:B------:R-:W-:Y:S02]  /*2ff0*/  FMNMX R3, RZ, R32, !PT ;  /* 0x00000020ff037209 */ /* 0x000fe40007800000 */
[----:B------:R-:W-:-:S03]  /*3000*/  FMNMX R5, RZ, R38, !PT ;  /* 0x00000026ff057209 */ /* 0x000fc60007800000 */
[----:B------:R0:W-:Y:S04]  /*3010*/  STG.E desc[UR12][R8.64+0x230], R3 ;  /* 0x0002300308007986 */ /* 0x0001e8000c10190c */
[----:B------:R1:W-:Y:S01]  /*3020*/  STG.E desc[UR12][R8.64+0x1dc], R5 ;  /* 0x0001dc0508007986 */ /* 0x0003e2000c10190c */
[----:B------:R-:W-:Y:S01]  /*3030*/  FADD R15, R42, R15 ;  /* 0x0000000f2a0f7221 */ /* 0x000fe20000000000 */
[----:B------:R-:W-:Y:S01]  /*3040*/  FADD R17, R44, R17 ;  /* 0x000000112c117221 */ /* 0x000fe20000000000 */
[----:B0-----:R-:W-:Y:S01]  /*3050*/  FMNMX R3, RZ, R10, !PT ;  /* 0x0000000aff037209 */ /* 0x001fe20007800000 */
[----:B------:R-:W-:Y:S01]  /*3060*/  FADD R29, R46, R29 ;  /* 0x0000001d2e1d7221 */ /* 0x000fe20000000000 */
[----:B-1----:R-:W-:Y:S01]  /*3070*/  FMNMX R5, RZ, R14, !PT ;  /* 0x0000000eff057209 */ /* 0x002fe20007800000 */
[----:B------:R-:W-:-:S02]  /*3080*/  FADD R19, R48, R19 ;  /* 0x0000001330137221 */ /* 0x000fc40000000000 */
[----:B------:R0:W-:Y:S01]  /*3090*/  STG.E desc[UR12][R8.64+0x24c], R3 ;  /* 0x00024c0308007986 */ /* 0x0001e2000c10190c */
[----:B------:R-:W-:-:S03]  /*30a0*/  FADD R33, R50, R33 ;  /* 0x0000002132217221 */ /* 0x000fc60000000000 */
[----:B------:R1:W-:Y:S01]  /*30b0*/  STG.E desc[UR12][R8.64+0xe1c], R5 ;  /* 0x000e1c0508007986 */ /* 0x0003e2000c10190c */
[----:B------:R-:W-:Y:S01]  /*30c0*/  FADD R65, R58, R65 ;  /* 0x000000413a417221 */ /* 0x000fe20000000000 */
[----:B------:R-:W-:Y:S01]  /*30d0*/  FADD R23, R54, R23 ;  /* 0x0000001736177221 */ /* 0x000fe20000000000 */
[----:B0-----:R-:W-:Y:S01]  /*30e0*/  FMNMX R3, RZ, R70, !PT ;  /* 0x00000046ff037209 */ /* 0x001fe20007800000 */
[----:B------:R-:W-:Y:S01]  /*30f0*/  FADD R61, R61, R22 ;  /* 0x000000163d3d7221 */ /* 0x000fe20000000000 */
[----:B-1----:R-:W-:Y:S01]  /*3100*/  FMNMX R5, RZ, R20, !PT ;  /* 0x00000014ff057209 */ /* 0x002fe20007800000 */
[----:B------:R-:W-:Y:S01]  /*3110*/  FFMA R26, R62, R26, R75 ;  /* 0x0000001a3e1a7223 */ /* 0x000fe2000000004b */
[--C-:B------:R-:W-:Y:S01]  /*3120*/  FFMA R15, R15, R11, R72.reuse ;  /* 0x0000000b0f0f7223 */ /* 0x100fe20000000048 */
[C-C-:B------:R-:W-:Y:S01]  /*3130*/  FFMA R17, R11.reuse, R17, R72.reuse ;  /* 0x000000110b117223 */ /* 0x140fe20000000048 */
[C-C-:B------:R-:W-:Y:S01]  /*3140*/  FFMA R29, R11.reuse, R29, R72.reuse ;  /* 0x0000001d0b1d7223 */ /* 0x140fe20000000048 */
[C-C-:B------:R-:W-:Y:S01]  /*3150*/  FFMA R47, R11.reuse, R47, R72.reuse ;  /* 0x0000002f0b2f7223 */ /* 0x140fe20000000048 */
[----:B------:R-:W-:Y:S01]  /*3160*/  FFMA R19, R11, R19, R72 ;  /* 0x000000130b137223 */ /* 0x000fe20000000048 */
[C-C-:B------:R-:W-:Y:S01]  /*3170*/  FFMA R33, R0.reuse, R33, R63.reuse ;  /* 0x0000002100217223 */ /* 0x140fe2000000003f */
[C-C-:B------:R-:W-:Y:S01]  /*3180*/  FFMA R65, R67.reuse, R65, R74.reuse ;  /* 0x0000004143417223 */ /* 0x140fe2000000004a */
[----:B------:R-:W-:Y:S01]  /*3190*/  FFMA R23, R0, R23, R63 ;  /* 0x0000001700177223 */ /* 0x000fe2000000003f */
[----:B------:R-:W-:Y:S01]  /*31a0*/  FFMA R61, R67, R61, R74 ;  /* 0x0000003d433d7223 */ /* 0x000fe2000000004a */
[----:B------:R-:W-:Y:S01]  /*31b0*/  STG.E desc[UR12][R8.64+0x1f8], R7 ;  /* 0x0001f80708007986 */ /* 0x000fe2000c10190c */
[----:B------:R-:W-:-:S02]  /*31c0*/  FMNMX R25, RZ, R26, !PT ;  /* 0x0000001aff197209 */ /* 0x000fc40007800000 */
[----:B------:R-:W-:Y:S01]  /*31d0*/  FMNMX R15, RZ, R15, !PT ;  /* 0x0000000fff0f7209 */ /* 0x000fe20007800000 */
[----:B------:R0:W-:Y:S01]  /*31e0*/  STG.E desc[UR12][R8.64+0xea8], R5 ;  /* 0x000ea80508007986 */ /* 0x0001e2000c10190c */
[----:B------:R-:W-:Y:S02]  /*31f0*/  FMNMX R17, RZ, R17, !PT ;  /* 0x00000011ff117209 */ /* 0x000fe40007800000 */
[----:B------:R-:W-:Y:S01]  /*3200*/  FMNMX R29, RZ, R29, !PT ;  /* 0x0000001dff1d7209 */ /* 0x000fe20007800000 */
[----:B------:R1:W-:Y:S01]  /*3210*/  STG.E desc[UR12][R8.64+0x284], R3 ;  /* 0x0002840308007986 */ /* 0x0003e2000c10190c */
[----:B------:R-:W-:Y:S02]  /*3220*/  FMNMX R47, RZ, R47, !PT ;  /* 0x0000002fff2f7209 */ /* 0x000fe40007800000 */
[----:B------:R-:W-:Y:S02]  /*3230*/  FMNMX R19, RZ, R19, !PT ;  /* 0x00000013ff137209 */ /* 0x000fe40007800000 */
[----:B------:R-:W-:-:S02]  /*3240*/  FMNMX R33, RZ, R33, !PT ;  /* 0x00000021ff217209 */ /* 0x000fc40007800000 */
[----:B------:R-:W-:Y:S02]  /*3250*/  FMNMX R65, RZ, R65, !PT ;  /* 0x00000041ff417209 */ /* 0x000fe40007800000 */
[----:B0-----:R-:W-:Y:S02]  /*3260*/  FMNMX R5, RZ, R52, !PT ;  /* 0x00000034ff057209 */ /* 0x001fe40007800000 */
[----:B------:R-:W-:Y:S02]  /*3270*/  FMNMX R7, RZ, R68, !PT ;  /* 0x00000044ff077209 */ /* 0x000fe40007800000 */
[----:B------:R-:W-:Y:S02]  /*3280*/  FMNMX R23, RZ, R23, !PT ;  /* 0x00000017ff177209 */ /* 0x000fe40007800000 */
[----:B------:R-:W-:Y:S02]  /*3290*/  FMNMX R61, RZ, R61, !PT ;  /* 0x0000003dff3d7209 */ /* 0x000fe40007800000 */
[----:B-1----:R-:W-:Y:S01]  /*32a0*/  FMNMX R3, RZ, R18, !PT ;  /* 0x00000012ff037209 */ /* 0x002fe20007800000 */
        /* <DEDUP_REMOVED lines=13> */
[----:B------:R-:W-:Y:S06]  /*3380*/  BAR.SYNC.DEFER_BLOCKING 0x0 ;  /* 0x0000000000007b1d */ /* 0x000fec0000010000 */
[----:B------:R-:W-:Y:S05]  /*3390*/  EXIT ;  /* 0x000000000000794d */ /* 0x000fea0003800000 */
.L_x_1:
[----:B------:R-:W-:Y:S08]  /*33a0*/  NANOSLEEP 0xa ;  /* 0x0000000a0000795d */ /* 0x000ff00003800000 */
        /* <DEDUP_REMOVED lines=48> */
[----:B------:R-:W-:Y:S05]  /*36b0*/  NANOSLEEP 0xa ;  /* 0x0000000a0000795d */ /* 0x000fea0003800000 */
[----:B------:R-:W-:Y:S05]  /*36c0*/  EXIT ;  /* 0x000000000000794d */ /* 0x000fea0003800000 */
.L_x_5:
[----:B------:R-:W-:-:S00]  /*36d0*/  BRA `(.L_x_5) ;  /* 0xfffffffc00fc7947 */ /* 0x000fc0000383ffff */
[----:B------:R-:W-:-:S00]  /*36e0*/  NOP ;  /* 0x0000000000007918 */ /* 0x000fc00000000000 */
        /* <DEDUP_REMOVED lines=9> */
.L_x_6:


//--------------------- .nv.shared.fused_nn_conv2d_add_multiply_add_nn_relu_kernel0 --------------------------
	.section	.nv.shared.fused_nn_conv2d_add_multiply_add_nn_relu_kernel0,"aw",@nobits
	.sectionflags	@""
	.align	4
.nv.shared.fused_nn_conv2d_add_multiply_add_nn_relu_kernel0:
	.zero		2324


//--------------------- .nv.shared.reserved.0     --------------------------
	.section	.nv.shared.reserved.0,"aw",@nobits
	.weak		__nv_reservedSMEM_offset_0_alias
	.size		__nv_reservedSMEM_offset_0_alias, 0, 64
	.other		__nv_reservedSMEM_offset_0_alias,@"STO_CUDA_RESERVED_SHARED STV_DEFAULT"
__nv_reservedSMEM_offset_0_alias:
	.zero		0
	.zero		64


//--------------------- .nv.constant0.fused_nn_conv2d_add_multiply_add_nn_relu_kernel0 --------------------------
	.section	.nv.constant0.fused_nn_conv2d_add_multiply_add_nn_relu_kernel0,"a",@progbits
	.sectionflags	@""
	.align	4
.nv.constant0.fused_nn_conv2d_add_multiply_add_nn_relu_kernel0:
	.zero		968


//--------------------- SYMBOLS --------------------------

	.type		.nv.reservedSmem.offset0,@object
	.size		.nv.reservedSmem.offset0,0x4
	.type		.nv.reservedSmem.cap,@object
	.size		.nv.reservedSmem.cap,0x4
